//
// Generated by NVIDIA NVVM Compiler
//
// Compiler Build ID: CL-36424714
// Cuda compilation tools, release 13.0, V13.0.88
// Based on NVVM 20.0.0
//

.version 9.0
.target sm_100
.address_size 64

	// .globl	_Z6matMulPKfS0_Pfi

.visible .entry _Z6matMulPKfS0_Pfi(
	.param .u64 .ptr .align 1 _Z6matMulPKfS0_Pfi_param_0,
	.param .u64 .ptr .align 1 _Z6matMulPKfS0_Pfi_param_1,
	.param .u64 .ptr .align 1 _Z6matMulPKfS0_Pfi_param_2,
	.param .u32 _Z6matMulPKfS0_Pfi_param_3
)
{
	.reg .pred 	%p<10>;
	.reg .b32 	%r<40>;
	.reg .b32 	%f<67>;
	.reg .b64 	%rd<67>;

	ld.param.u64 	%rd14, [_Z6matMulPKfS0_Pfi_param_0];
	ld.param.u64 	%rd15, [_Z6matMulPKfS0_Pfi_param_1];
	ld.param.u32 	%r18, [_Z6matMulPKfS0_Pfi_param_3];
	cvta.to.global.u64 	%rd1, %rd15;
	cvta.to.global.u64 	%rd2, %rd14;
	mov.u32 	%r19, %ctaid.y;
	mov.u32 	%r20, %ntid.y;
	mov.u32 	%r21, %tid.y;
	mad.lo.s32 	%r1, %r19, %r20, %r21;
	mov.u32 	%r22, %ctaid.x;
	mov.u32 	%r23, %ntid.x;
	mov.u32 	%r24, %tid.x;
	mad.lo.s32 	%r2, %r22, %r23, %r24;
	max.s32 	%r25, %r1, %r2;
	setp.ge.s32 	%p1, %r25, %r18;
	@%p1 bra 	$L__BB0_13;
	mul.lo.s32 	%r3, %r18, %r1;
	and.b32  	%r4, %r18, 7;
	setp.lt.u32 	%p2, %r18, 8;
	mov.f32 	%f66, 0f00000000;
	mov.b32 	%r38, 0;
	@%p2 bra 	$L__BB0_4;
	and.b32  	%r38, %r18, 2147483640;
	neg.s32 	%r36, %r38;
	mul.wide.s32 	%rd16, %r18, 4;
	add.s64 	%rd3, %rd1, %rd16;
	shl.b32 	%r7, %r18, 3;
	mul.wide.s32 	%rd17, %r18, 8;
	add.s64 	%rd4, %rd1, %rd17;
	mul.wide.s32 	%rd18, %r18, 12;
	add.s64 	%rd5, %rd1, %rd18;
	mul.wide.s32 	%rd19, %r18, 16;
	add.s64 	%rd6, %rd1, %rd19;
	mul.wide.s32 	%rd20, %r18, 20;
	add.s64 	%rd7, %rd1, %rd20;
	mul.wide.s32 	%rd21, %r18, 24;
	add.s64 	%rd8, %rd1, %rd21;
	mul.wide.s32 	%rd22, %r18, 28;
	add.s64 	%rd9, %rd1, %rd22;
	mul.wide.u32 	%rd23, %r3, 4;
	add.s64 	%rd24, %rd23, %rd2;
	add.s64 	%rd66, %rd24, 16;
	mov.f32 	%f66, 0f00000000;
	mov.u32 	%r35, %r2;
$L__BB0_3:
	.pragma "nounroll";
	mul.wide.s32 	%rd25, %r35, 4;
	add.s64 	%rd26, %rd3, %rd25;
	add.s64 	%rd27, %rd4, %rd25;
	add.s64 	%rd28, %rd5, %rd25;
	add.s64 	%rd29, %rd6, %rd25;
	add.s64 	%rd30, %rd7, %rd25;
	add.s64 	%rd31, %rd8, %rd25;
	add.s64 	%rd32, %rd9, %rd25;
	add.s64 	%rd33, %rd1, %rd25;
	ld.global.f32 	%f16, [%rd66+-16];
	ld.global.f32 	%f17, [%rd33];
	fma.rn.f32 	%f18, %f16, %f17, %f66;
	ld.global.f32 	%f19, [%rd66+-12];
	ld.global.f32 	%f20, [%rd26];
	fma.rn.f32 	%f21, %f19, %f20, %f18;
	ld.global.f32 	%f22, [%rd66+-8];
	ld.global.f32 	%f23, [%rd27];
	fma.rn.f32 	%f24, %f22, %f23, %f21;
	ld.global.f32 	%f25, [%rd66+-4];
	ld.global.f32 	%f26, [%rd28];
	fma.rn.f32 	%f27, %f25, %f26, %f24;
	ld.global.f32 	%f28, [%rd66];
	ld.global.f32 	%f29, [%rd29];
	fma.rn.f32 	%f30, %f28, %f29, %f27;
	ld.global.f32 	%f31, [%rd66+4];
	ld.global.f32 	%f32, [%rd30];
	fma.rn.f32 	%f33, %f31, %f32, %f30;
	ld.global.f32 	%f34, [%rd66+8];
	ld.global.f32 	%f35, [%rd31];
	fma.rn.f32 	%f36, %f34, %f35, %f33;
	ld.global.f32 	%f37, [%rd66+12];
	ld.global.f32 	%f38, [%rd32];
	fma.rn.f32 	%f66, %f37, %f38, %f36;
	add.s32 	%r36, %r36, 8;
	add.s32 	%r35, %r35, %r7;
	add.s64 	%rd66, %rd66, 32;
	setp.ne.s32 	%p3, %r36, 0;
	@%p3 bra 	$L__BB0_3;
$L__BB0_4:
	setp.eq.s32 	%p4, %r4, 0;
	@%p4 bra 	$L__BB0_12;
	and.b32  	%r13, %r18, 3;
	setp.lt.u32 	%p5, %r4, 4;
	@%p5 bra 	$L__BB0_7;
	add.s32 	%r27, %r38, %r3;
	mul.wide.u32 	%rd34, %r27, 4;
	add.s64 	%rd35, %rd2, %rd34;
	ld.global.f32 	%f40, [%rd35];
	mad.lo.s32 	%r28, %r38, %r18, %r2;
	mul.wide.s32 	%rd36, %r28, 4;
	add.s64 	%rd37, %rd1, %rd36;
	ld.global.f32 	%f41, [%rd37];
	fma.rn.f32 	%f42, %f40, %f41, %f66;
	cvt.u64.u32 	%rd38, %r3;
	cvt.u64.u32 	%rd39, %r38;
	add.s64 	%rd40, %rd39, %rd38;
	shl.b64 	%rd41, %rd40, 2;
	add.s64 	%rd42, %rd2, %rd41;
	ld.global.f32 	%f43, [%rd42+4];
	mul.wide.s32 	%rd43, %r18, 4;
	add.s64 	%rd44, %rd37, %rd43;
	ld.global.f32 	%f44, [%rd44];
	fma.rn.f32 	%f45, %f43, %f44, %f42;
	ld.global.f32 	%f46, [%rd42+8];
	add.s64 	%rd45, %rd44, %rd43;
	ld.global.f32 	%f47, [%rd45];
	fma.rn.f32 	%f48, %f46, %f47, %f45;
	ld.global.f32 	%f49, [%rd42+12];
	add.s64 	%rd46, %rd45, %rd43;
	ld.global.f32 	%f50, [%rd46];
	fma.rn.f32 	%f66, %f49, %f50, %f48;
	add.s32 	%r38, %r38, 4;
$L__BB0_7:
	setp.eq.s32 	%p6, %r13, 0;
	@%p6 bra 	$L__BB0_12;
	setp.eq.s32 	%p7, %r13, 1;
	@%p7 bra 	$L__BB0_10;
	add.s32 	%r29, %r38, %r3;
	mul.wide.u32 	%rd47, %r29, 4;
	add.s64 	%rd48, %rd2, %rd47;
	ld.global.f32 	%f52, [%rd48];
	mad.lo.s32 	%r30, %r38, %r18, %r2;
	mul.wide.s32 	%rd49, %r30, 4;
	add.s64 	%rd50, %rd1, %rd49;
	ld.global.f32 	%f53, [%rd50];
	fma.rn.f32 	%f54, %f52, %f53, %f66;
	cvt.u64.u32 	%rd51, %r3;
	cvt.u64.u32 	%rd52, %r38;
	add.s64 	%rd53, %rd52, %rd51;
	shl.b64 	%rd54, %rd53, 2;
	add.s64 	%rd55, %rd2, %rd54;
	ld.global.f32 	%f55, [%rd55+4];
	mul.wide.s32 	%rd56, %r18, 4;
	add.s64 	%rd57, %rd50, %rd56;
	ld.global.f32 	%f56, [%rd57];
	fma.rn.f32 	%f66, %f55, %f56, %f54;
	add.s32 	%r38, %r38, 2;
$L__BB0_10:
	and.b32  	%r31, %r18, 1;
	setp.eq.b32 	%p8, %r31, 1;
	not.pred 	%p9, %p8;
	@%p9 bra 	$L__BB0_12;
	add.s32 	%r32, %r38, %r3;
	mul.wide.u32 	%rd58, %r32, 4;
	add.s64 	%rd59, %rd2, %rd58;
	ld.global.f32 	%f57, [%rd59];
	mad.lo.s32 	%r33, %r38, %r18, %r2;
	mul.wide.s32 	%rd60, %r33, 4;
	add.s64 	%rd61, %rd1, %rd60;
	ld.global.f32 	%f58, [%rd61];
	fma.rn.f32 	%f66, %f57, %f58, %f66;
$L__BB0_12:
	ld.param.u64 	%rd65, [_Z6matMulPKfS0_Pfi_param_2];
	add.s32 	%r34, %r3, %r2;
	cvta.to.global.u64 	%rd62, %rd65;
	mul.wide.s32 	%rd63, %r34, 4;
	add.s64 	%rd64, %rd62, %rd63;
	st.global.f32 	[%rd64], %f66;
$L__BB0_13:
	ret;

}
	// .globl	_Z9matMulRowPKfS0_Pfi
.visible .entry _Z9matMulRowPKfS0_Pfi(
	.param .u64 .ptr .align 1 _Z9matMulRowPKfS0_Pfi_param_0,
	.param .u64 .ptr .align 1 _Z9matMulRowPKfS0_Pfi_param_1,
	.param .u64 .ptr .align 1 _Z9matMulRowPKfS0_Pfi_param_2,
	.param .u32 _Z9matMulRowPKfS0_Pfi_param_3
)
{
	.reg .pred 	%p<13>;
	.reg .b32 	%r<80>;
	.reg .b32 	%f<67>;
	.reg .b64 	%rd<48>;

	ld.param.u64 	%rd4, [_Z9matMulRowPKfS0_Pfi_param_0];
	ld.param.u64 	%rd5, [_Z9matMulRowPKfS0_Pfi_param_1];
	ld.param.u32 	%r44, [_Z9matMulRowPKfS0_Pfi_param_3];
	cvta.to.global.u64 	%rd1, %rd5;
	cvta.to.global.u64 	%rd2, %rd4;
	mov.u32 	%r45, %ctaid.x;
	mov.u32 	%r46, %ntid.x;
	mov.u32 	%r47, %tid.x;
	mad.lo.s32 	%r1, %r45, %r46, %r47;
	setp.ge.s32 	%p1, %r1, %r44;
	setp.lt.s32 	%p2, %r44, 1;
	or.pred  	%p3, %p1, %p2;
	@%p3 bra 	$L__BB1_14;
	mul.lo.s32 	%r2, %r44, %r1;
	add.s32 	%r3, %r44, -1;
	and.b32  	%r4, %r44, 7;
	and.b32  	%r5, %r44, 2147483640;
	neg.s32 	%r6, %r5;
	shl.b32 	%r7, %r44, 3;
	mul.lo.s32 	%r8, %r44, 3;
	mul.lo.s32 	%r9, %r44, 7;
	mov.b32 	%r66, 0;
$L__BB1_2:
	setp.lt.u32 	%p4, %r3, 7;
	mov.f32 	%f66, 0f00000000;
	mov.b32 	%r78, 0;
	@%p4 bra 	$L__BB1_5;
	add.s32 	%r75, %r44, %r66;
	shl.b32 	%r50, %r44, 1;
	add.s32 	%r74, %r50, %r66;
	add.s32 	%r73, %r8, %r66;
	shl.b32 	%r51, %r44, 2;
	add.s32 	%r72, %r51, %r66;
	mad.lo.s32 	%r71, %r44, 5, %r66;
	mad.lo.s32 	%r70, %r44, 6, %r66;
	add.s32 	%r69, %r9, %r66;
	mov.f32 	%f66, 0f00000000;
	mov.u32 	%r67, %r2;
	mov.u32 	%r68, %r66;
	mov.u32 	%r76, %r6;
$L__BB1_4:
	.pragma "nounroll";
	mul.wide.s32 	%rd6, %r67, 4;
	add.s64 	%rd7, %rd2, %rd6;
	ld.global.f32 	%f16, [%rd7];
	mul.wide.u32 	%rd8, %r68, 4;
	add.s64 	%rd9, %rd1, %rd8;
	ld.global.f32 	%f17, [%rd9];
	fma.rn.f32 	%f18, %f16, %f17, %f66;
	ld.global.f32 	%f19, [%rd7+4];
	mul.wide.u32 	%rd10, %r75, 4;
	add.s64 	%rd11, %rd1, %rd10;
	ld.global.f32 	%f20, [%rd11];
	fma.rn.f32 	%f21, %f19, %f20, %f18;
	ld.global.f32 	%f22, [%rd7+8];
	mul.wide.u32 	%rd12, %r74, 4;
	add.s64 	%rd13, %rd1, %rd12;
	ld.global.f32 	%f23, [%rd13];
	fma.rn.f32 	%f24, %f22, %f23, %f21;
	ld.global.f32 	%f25, [%rd7+12];
	mul.wide.u32 	%rd14, %r73, 4;
	add.s64 	%rd15, %rd1, %rd14;
	ld.global.f32 	%f26, [%rd15];
	fma.rn.f32 	%f27, %f25, %f26, %f24;
	ld.global.f32 	%f28, [%rd7+16];
	mul.wide.u32 	%rd16, %r72, 4;
	add.s64 	%rd17, %rd1, %rd16;
	ld.global.f32 	%f29, [%rd17];
	fma.rn.f32 	%f30, %f28, %f29, %f27;
	ld.global.f32 	%f31, [%rd7+20];
	mul.wide.u32 	%rd18, %r71, 4;
	add.s64 	%rd19, %rd1, %rd18;
	ld.global.f32 	%f32, [%rd19];
	fma.rn.f32 	%f33, %f31, %f32, %f30;
	ld.global.f32 	%f34, [%rd7+24];
	mul.wide.u32 	%rd20, %r70, 4;
	add.s64 	%rd21, %rd1, %rd20;
	ld.global.f32 	%f35, [%rd21];
	fma.rn.f32 	%f36, %f34, %f35, %f33;
	ld.global.f32 	%f37, [%rd7+28];
	mul.wide.u32 	%rd22, %r69, 4;
	add.s64 	%rd23, %rd1, %rd22;
	ld.global.f32 	%f38, [%rd23];
	fma.rn.f32 	%f66, %f37, %f38, %f36;
	add.s32 	%r76, %r76, 8;
	add.s32 	%r75, %r75, %r7;
	add.s32 	%r74, %r74, %r7;
	add.s32 	%r73, %r73, %r7;
	add.s32 	%r72, %r72, %r7;
	add.s32 	%r71, %r71, %r7;
	add.s32 	%r70, %r70, %r7;
	add.s32 	%r69, %r69, %r7;
	add.s32 	%r68, %r68, %r7;
	add.s32 	%r67, %r67, 8;
	setp.ne.s32 	%p5, %r76, 0;
	mov.u32 	%r78, %r5;
	@%p5 bra 	$L__BB1_4;
$L__BB1_5:
	setp.eq.s32 	%p6, %r4, 0;
	@%p6 bra 	$L__BB1_13;
	add.s32 	%r52, %r4, -1;
	setp.lt.u32 	%p7, %r52, 3;
	@%p7 bra 	$L__BB1_8;
	add.s32 	%r53, %r78, %r2;
	mul.wide.s32 	%rd24, %r53, 4;
	add.s64 	%rd25, %rd2, %rd24;
	ld.global.f32 	%f40, [%rd25];
	mad.lo.s32 	%r54, %r78, %r44, %r66;
	mul.wide.u32 	%rd26, %r54, 4;
	add.s64 	%rd27, %rd1, %rd26;
	ld.global.f32 	%f41, [%rd27];
	fma.rn.f32 	%f42, %f40, %f41, %f66;
	ld.global.f32 	%f43, [%rd25+4];
	add.s32 	%r55, %r54, %r44;
	mul.wide.u32 	%rd28, %r55, 4;
	add.s64 	%rd29, %rd1, %rd28;
	ld.global.f32 	%f44, [%rd29];
	fma.rn.f32 	%f45, %f43, %f44, %f42;
	ld.global.f32 	%f46, [%rd25+8];
	add.s32 	%r56, %r55, %r44;
	mul.wide.u32 	%rd30, %r56, 4;
	add.s64 	%rd31, %rd1, %rd30;
	ld.global.f32 	%f47, [%rd31];
	fma.rn.f32 	%f48, %f46, %f47, %f45;
	ld.global.f32 	%f49, [%rd25+12];
	add.s32 	%r57, %r56, %r44;
	mul.wide.u32 	%rd32, %r57, 4;
	add.s64 	%rd33, %rd1, %rd32;
	ld.global.f32 	%f50, [%rd33];
	fma.rn.f32 	%f66, %f49, %f50, %f48;
	add.s32 	%r78, %r78, 4;
$L__BB1_8:
	and.b32  	%r58, %r44, 3;
	setp.eq.s32 	%p8, %r58, 0;
	@%p8 bra 	$L__BB1_13;
	setp.eq.s32 	%p9, %r58, 1;
	@%p9 bra 	$L__BB1_11;
	add.s32 	%r59, %r78, %r2;
	mul.wide.s32 	%rd34, %r59, 4;
	add.s64 	%rd35, %rd2, %rd34;
	ld.global.f32 	%f52, [%rd35];
	mad.lo.s32 	%r60, %r78, %r44, %r66;
	mul.wide.u32 	%rd36, %r60, 4;
	add.s64 	%rd37, %rd1, %rd36;
	ld.global.f32 	%f53, [%rd37];
	fma.rn.f32 	%f54, %f52, %f53, %f66;
	ld.global.f32 	%f55, [%rd35+4];
	add.s32 	%r61, %r60, %r44;
	mul.wide.u32 	%rd38, %r61, 4;
	add.s64 	%rd39, %rd1, %rd38;
	ld.global.f32 	%f56, [%rd39];
	fma.rn.f32 	%f66, %f55, %f56, %f54;
	add.s32 	%r78, %r78, 2;
$L__BB1_11:
	and.b32  	%r62, %r44, 1;
	setp.eq.b32 	%p10, %r62, 1;
	not.pred 	%p11, %p10;
	@%p11 bra 	$L__BB1_13;
	add.s32 	%r63, %r78, %r2;
	mul.wide.s32 	%rd40, %r63, 4;
	add.s64 	%rd41, %rd2, %rd40;
	ld.global.f32 	%f57, [%rd41];
	mad.lo.s32 	%r64, %r78, %r44, %r66;
	mul.wide.u32 	%rd42, %r64, 4;
	add.s64 	%rd43, %rd1, %rd42;
	ld.global.f32 	%f58, [%rd43];
	fma.rn.f32 	%f66, %f57, %f58, %f66;
$L__BB1_13:
	ld.param.u64 	%rd47, [_Z9matMulRowPKfS0_Pfi_param_2];
	add.s32 	%r65, %r66, %r2;
	cvta.to.global.u64 	%rd44, %rd47;
	mul.wide.s32 	%rd45, %r65, 4;
	add.s64 	%rd46, %rd44, %rd45;
	st.global.f32 	[%rd46], %f66;
	add.s32 	%r66, %r66, 1;
	setp.ne.s32 	%p12, %r66, %r44;
	@%p12 bra 	$L__BB1_2;
$L__BB1_14:
	ret;

}
	// .globl	_Z9matMulColPKfS0_Pfi
.visible .entry _Z9matMulColPKfS0_Pfi(
	.param .u64 .ptr .align 1 _Z9matMulColPKfS0_Pfi_param_0,
	.param .u64 .ptr .align 1 _Z9matMulColPKfS0_Pfi_param_1,
	.param .u64 .ptr .align 1 _Z9matMulColPKfS0_Pfi_param_2,
	.param .u32 _Z9matMulColPKfS0_Pfi_param_3
)
{
	.reg .pred 	%p<21>;
	.reg .b32 	%r<63>;
	.reg .b32 	%f<115>;
	.reg .b64 	%rd<66>;

	ld.param.u64 	%rd11, [_Z9matMulColPKfS0_Pfi_param_0];
	ld.param.u64 	%rd12, [_Z9matMulColPKfS0_Pfi_param_1];
	ld.param.u64 	%rd13, [_Z9matMulColPKfS0_Pfi_param_2];
	ld.param.u32 	%r37, [_Z9matMulColPKfS0_Pfi_param_3];
	cvta.to.global.u64 	%rd1, %rd12;
	cvta.to.global.u64 	%rd2, %rd11;
	cvta.to.global.u64 	%rd3, %rd13;
	mov.u32 	%r38, %ctaid.x;
	mov.u32 	%r39, %ntid.x;
	mul.lo.s32 	%r1, %r38, %r39;
	mov.u32 	%r2, %tid.x;
	add.s32 	%r60, %r1, %r2;
	setp.le.s32 	%p1, %r37, %r60;
	@%p1 bra 	$L__BB2_28;
	setp.lt.s32 	%p2, %r37, 1;
	@%p2 bra 	$L__BB2_17;
	add.s32 	%r4, %r37, -1;
	and.b32  	%r5, %r37, 15;
	add.s32 	%r6, %r5, -1;
	and.b32  	%r7, %r37, 7;
	add.s32 	%r8, %r7, -1;
	and.b32  	%r9, %r37, 2147483632;
	and.b32  	%r10, %r37, 3;
	neg.s32 	%r11, %r9;
	shl.b32 	%r12, %r37, 4;
	add.s64 	%rd4, %rd2, 32;
	mul.wide.u32 	%rd9, %r37, 4;
$L__BB2_3:
	setp.lt.u32 	%p11, %r4, 15;
	mov.f32 	%f114, 0f00000000;
	mov.b32 	%r56, 0;
	@%p11 bra 	$L__BB2_6;
	mov.f32 	%f114, 0f00000000;
	mov.u64 	%rd65, %rd4;
	mov.u32 	%r53, %r60;
	mov.u32 	%r54, %r11;
$L__BB2_5:
	.pragma "nounroll";
	ld.global.f32 	%f18, [%rd65+-32];
	mul.wide.s32 	%rd22, %r53, 4;
	add.s64 	%rd23, %rd1, %rd22;
	ld.global.f32 	%f19, [%rd23];
	fma.rn.f32 	%f20, %f18, %f19, %f114;
	ld.global.f32 	%f21, [%rd65+-28];
	mul.wide.u32 	%rd24, %r37, 4;
	add.s64 	%rd25, %rd23, %rd24;
	ld.global.f32 	%f22, [%rd25];
	fma.rn.f32 	%f23, %f21, %f22, %f20;
	ld.global.f32 	%f24, [%rd65+-24];
	add.s64 	%rd26, %rd25, %rd24;
	ld.global.f32 	%f25, [%rd26];
	fma.rn.f32 	%f26, %f24, %f25, %f23;
	ld.global.f32 	%f27, [%rd65+-20];
	add.s64 	%rd27, %rd26, %rd24;
	ld.global.f32 	%f28, [%rd27];
	fma.rn.f32 	%f29, %f27, %f28, %f26;
	ld.global.f32 	%f30, [%rd65+-16];
	add.s64 	%rd28, %rd27, %rd24;
	ld.global.f32 	%f31, [%rd28];
	fma.rn.f32 	%f32, %f30, %f31, %f29;
	ld.global.f32 	%f33, [%rd65+-12];
	add.s64 	%rd29, %rd28, %rd24;
	ld.global.f32 	%f34, [%rd29];
	fma.rn.f32 	%f35, %f33, %f34, %f32;
	ld.global.f32 	%f36, [%rd65+-8];
	add.s64 	%rd30, %rd29, %rd24;
	ld.global.f32 	%f37, [%rd30];
	fma.rn.f32 	%f38, %f36, %f37, %f35;
	ld.global.f32 	%f39, [%rd65+-4];
	add.s64 	%rd31, %rd30, %rd24;
	ld.global.f32 	%f40, [%rd31];
	fma.rn.f32 	%f41, %f39, %f40, %f38;
	ld.global.f32 	%f42, [%rd65];
	add.s64 	%rd32, %rd31, %rd24;
	ld.global.f32 	%f43, [%rd32];
	fma.rn.f32 	%f44, %f42, %f43, %f41;
	ld.global.f32 	%f45, [%rd65+4];
	add.s64 	%rd33, %rd32, %rd24;
	ld.global.f32 	%f46, [%rd33];
	fma.rn.f32 	%f47, %f45, %f46, %f44;
	ld.global.f32 	%f48, [%rd65+8];
	add.s64 	%rd34, %rd33, %rd24;
	ld.global.f32 	%f49, [%rd34];
	fma.rn.f32 	%f50, %f48, %f49, %f47;
	ld.global.f32 	%f51, [%rd65+12];
	add.s64 	%rd35, %rd34, %rd24;
	ld.global.f32 	%f52, [%rd35];
	fma.rn.f32 	%f53, %f51, %f52, %f50;
	ld.global.f32 	%f54, [%rd65+16];
	add.s64 	%rd36, %rd35, %rd24;
	ld.global.f32 	%f55, [%rd36];
	fma.rn.f32 	%f56, %f54, %f55, %f53;
	ld.global.f32 	%f57, [%rd65+20];
	add.s64 	%rd37, %rd36, %rd24;
	ld.global.f32 	%f58, [%rd37];
	fma.rn.f32 	%f59, %f57, %f58, %f56;
	ld.global.f32 	%f60, [%rd65+24];
	add.s64 	%rd38, %rd37, %rd24;
	ld.global.f32 	%f61, [%rd38];
	fma.rn.f32 	%f62, %f60, %f61, %f59;
	ld.global.f32 	%f63, [%rd65+28];
	add.s64 	%rd39, %rd38, %rd24;
	ld.global.f32 	%f64, [%rd39];
	fma.rn.f32 	%f114, %f63, %f64, %f62;
	add.s32 	%r54, %r54, 16;
	add.s32 	%r53, %r53, %r12;
	add.s64 	%rd65, %rd65, 64;
	setp.ne.s32 	%p12, %r54, 0;
	mov.u32 	%r56, %r9;
	@%p12 bra 	$L__BB2_5;
$L__BB2_6:
	setp.eq.s32 	%p13, %r5, 0;
	@%p13 bra 	$L__BB2_16;
	setp.lt.u32 	%p14, %r6, 7;
	@%p14 bra 	$L__BB2_9;
	mul.wide.u32 	%rd40, %r56, 4;
	add.s64 	%rd41, %rd2, %rd40;
	ld.global.f32 	%f66, [%rd41];
	mad.lo.s32 	%r49, %r56, %r37, %r60;
	mul.wide.s32 	%rd42, %r49, 4;
	add.s64 	%rd43, %rd1, %rd42;
	ld.global.f32 	%f67, [%rd43];
	fma.rn.f32 	%f68, %f66, %f67, %f114;
	ld.global.f32 	%f69, [%rd41+4];
	mul.wide.u32 	%rd44, %r37, 4;
	add.s64 	%rd45, %rd43, %rd44;
	ld.global.f32 	%f70, [%rd45];
	fma.rn.f32 	%f71, %f69, %f70, %f68;
	ld.global.f32 	%f72, [%rd41+8];
	add.s64 	%rd46, %rd45, %rd44;
	ld.global.f32 	%f73, [%rd46];
	fma.rn.f32 	%f74, %f72, %f73, %f71;
	ld.global.f32 	%f75, [%rd41+12];
	add.s64 	%rd47, %rd46, %rd44;
	ld.global.f32 	%f76, [%rd47];
	fma.rn.f32 	%f77, %f75, %f76, %f74;
	ld.global.f32 	%f78, [%rd41+16];
	add.s64 	%rd48, %rd47, %rd44;
	ld.global.f32 	%f79, [%rd48];
	fma.rn.f32 	%f80, %f78, %f79, %f77;
	ld.global.f32 	%f81, [%rd41+20];
	add.s64 	%rd49, %rd48, %rd44;
	ld.global.f32 	%f82, [%rd49];
	fma.rn.f32 	%f83, %f81, %f82, %f80;
	ld.global.f32 	%f84, [%rd41+24];
	add.s64 	%rd50, %rd49, %rd44;
	ld.global.f32 	%f85, [%rd50];
	fma.rn.f32 	%f86, %f84, %f85, %f83;
	ld.global.f32 	%f87, [%rd41+28];
	add.s64 	%rd51, %rd50, %rd44;
	ld.global.f32 	%f88, [%rd51];
	fma.rn.f32 	%f114, %f87, %f88, %f86;
	add.s32 	%r56, %r56, 8;
$L__BB2_9:
	setp.eq.s32 	%p15, %r7, 0;
	@%p15 bra 	$L__BB2_16;
	setp.lt.u32 	%p16, %r8, 3;
	@%p16 bra 	$L__BB2_12;
	mul.wide.u32 	%rd52, %r56, 4;
	add.s64 	%rd53, %rd2, %rd52;
	ld.global.f32 	%f90, [%rd53];
	mad.lo.s32 	%r50, %r56, %r37, %r60;
	mul.wide.s32 	%rd54, %r50, 4;
	add.s64 	%rd55, %rd1, %rd54;
	ld.global.f32 	%f91, [%rd55];
	fma.rn.f32 	%f92, %f90, %f91, %f114;
	ld.global.f32 	%f93, [%rd53+4];
	mul.wide.u32 	%rd56, %r37, 4;
	add.s64 	%rd57, %rd55, %rd56;
	ld.global.f32 	%f94, [%rd57];
	fma.rn.f32 	%f95, %f93, %f94, %f92;
	ld.global.f32 	%f96, [%rd53+8];
	add.s64 	%rd58, %rd57, %rd56;
	ld.global.f32 	%f97, [%rd58];
	fma.rn.f32 	%f98, %f96, %f97, %f95;
	ld.global.f32 	%f99, [%rd53+12];
	add.s64 	%rd59, %rd58, %rd56;
	ld.global.f32 	%f100, [%rd59];
	fma.rn.f32 	%f114, %f99, %f100, %f98;
	add.s32 	%r56, %r56, 4;
$L__BB2_12:
	setp.eq.s32 	%p17, %r10, 0;
	@%p17 bra 	$L__BB2_16;
	setp.eq.s32 	%p18, %r10, 1;
	mul.wide.u32 	%rd60, %r56, 4;
	add.s64 	%rd7, %rd2, %rd60;
	ld.global.f32 	%f101, [%rd7];
	mad.lo.s32 	%r51, %r56, %r37, %r60;
	mul.wide.s32 	%rd61, %r51, 4;
	add.s64 	%rd8, %rd1, %rd61;
	ld.global.f32 	%f102, [%rd8];
	fma.rn.f32 	%f114, %f101, %f102, %f114;
	@%p18 bra 	$L__BB2_16;
	setp.eq.s32 	%p19, %r10, 2;
	ld.global.f32 	%f103, [%rd7+4];
	add.s64 	%rd10, %rd8, %rd9;
	ld.global.f32 	%f104, [%rd10];
	fma.rn.f32 	%f114, %f103, %f104, %f114;
	@%p19 bra 	$L__BB2_16;
	ld.global.f32 	%f105, [%rd7+8];
	add.s64 	%rd62, %rd10, %rd9;
	ld.global.f32 	%f106, [%rd62];
	fma.rn.f32 	%f114, %f105, %f106, %f114;
$L__BB2_16:
	mul.wide.s32 	%rd63, %r60, 4;
	add.s64 	%rd64, %rd3, %rd63;
	st.global.f32 	[%rd64], %f114;
	add.s32 	%r60, %r60, 1;
	setp.lt.s32 	%p20, %r60, %r37;
	@%p20 bra 	$L__BB2_3;
	bra.uni 	$L__BB2_28;
$L__BB2_17:
	sub.s32 	%r24, %r37, %r60;
	and.b32  	%r25, %r24, 7;
	sub.s32 	%r40, %r1, %r37;
	add.s32 	%r41, %r40, %r2;
	setp.gt.u32 	%p3, %r41, -8;
	@%p3 bra 	$L__BB2_20;
	and.b32  	%r26, %r24, -8;
	mov.b32 	%r59, 0;
$L__BB2_19:
	.pragma "nounroll";
	mul.wide.s32 	%rd14, %r60, 4;
	add.s64 	%rd15, %rd3, %rd14;
	mov.b32 	%r43, 0;
	st.global.u32 	[%rd15], %r43;
	st.global.u32 	[%rd15+4], %r43;
	st.global.u32 	[%rd15+8], %r43;
	st.global.u32 	[%rd15+12], %r43;
	st.global.u32 	[%rd15+16], %r43;
	st.global.u32 	[%rd15+20], %r43;
	st.global.u32 	[%rd15+24], %r43;
	st.global.u32 	[%rd15+28], %r43;
	add.s32 	%r60, %r60, 8;
	add.s32 	%r59, %r59, 8;
	setp.ne.s32 	%p4, %r59, %r26;
	@%p4 bra 	$L__BB2_19;
$L__BB2_20:
	setp.eq.s32 	%p5, %r25, 0;
	@%p5 bra 	$L__BB2_28;
	and.b32  	%r32, %r24, 3;
	setp.lt.u32 	%p6, %r25, 4;
	@%p6 bra 	$L__BB2_23;
	mul.wide.s32 	%rd16, %r60, 4;
	add.s64 	%rd17, %rd3, %rd16;
	mov.b32 	%r44, 0;
	st.global.u32 	[%rd17], %r44;
	st.global.u32 	[%rd17+4], %r44;
	st.global.u32 	[%rd17+8], %r44;
	st.global.u32 	[%rd17+12], %r44;
	add.s32 	%r60, %r60, 4;
$L__BB2_23:
	setp.eq.s32 	%p7, %r32, 0;
	@%p7 bra 	$L__BB2_28;
	setp.eq.s32 	%p8, %r32, 1;
	@%p8 bra 	$L__BB2_26;
	mul.wide.s32 	%rd18, %r60, 4;
	add.s64 	%rd19, %rd3, %rd18;
	mov.b32 	%r45, 0;
	st.global.u32 	[%rd19], %r45;
	st.global.u32 	[%rd19+4], %r45;
	add.s32 	%r60, %r60, 2;
$L__BB2_26:
	and.b32  	%r46, %r24, 1;
	setp.eq.b32 	%p9, %r46, 1;
	not.pred 	%p10, %p9;
	@%p10 bra 	$L__BB2_28;
	mul.wide.s32 	%rd20, %r60, 4;
	add.s64 	%rd21, %rd3, %rd20;
	mov.b32 	%r47, 0;
	st.global.u32 	[%rd21], %r47;
$L__BB2_28:
	ret;

}


// ===== COMPILED SASS (sm_100) =====

	.target	sm_100

	.elftype	@"ET_EXEC"


//--------------------- .note.nv.tkinfo           --------------------------
	.section	.note.nv.tkinfo,"",@"SHT_NOTE"
	.sectionflags	@"SHF_NOTE_NV_TKINFO"
	.tkinfo
        /*0018*/ 	.word	0x00000002
        /*0030*/ 	.string	""
        /*0030*/ 	.string	"ptxas"
        /*0030*/ 	.string	"Cuda compilation tools, release 13.0, V13.0.88"
        /*0030*/ 	.string	"Build cuda_13.0.r13.0/compiler.36424714_0"
        /*0030*/ 	.string	"-arch sm_100 -m 64 "



//--------------------- .note.nv.cuinfo           --------------------------
	.section	.note.nv.cuinfo,"",@"SHT_NOTE"
	.sectionflags	@"SHF_NOTE_NV_CUINFO"
        /*0018*/ 	.short	0x0002
        /*001a*/ 	.short	0x0064
        /*001c*/ 	.short	0x0082
	.zero		2


//--------------------- .nv.info                  --------------------------
	.section	.nv.info,"",@"SHT_CUDA_INFO"
	.align	4


	//----- nvinfo : EIATTR_REGCOUNT
	.align		4
        /*0000*/ 	.byte	0x04, 0x2f
        /*0002*/ 	.short	(.L_1 - .L_0)
	.align		4
.L_0:
        /*0004*/ 	.word	index@(_Z6matMulPKfS0_Pfi)
        /*0008*/ 	.word	0x0000001e


	//----- nvinfo : EIATTR_FRAME_SIZE
	.align		4
.L_1:
        /*000c*/ 	.byte	0x04, 0x11
        /*000e*/ 	.short	(.L_3 - .L_2)
	.align		4
.L_2:
        /*0010*/ 	.word	index@(_Z6matMulPKfS0_Pfi)
        /*0014*/ 	.word	0x00000000


	//----- nvinfo : EIATTR_REGCOUNT
	.align		4
.L_3:
        /*0018*/ 	.byte	0x04, 0x2f
        /*001a*/ 	.short	(.L_5 - .L_4)
	.align		4
.L_4:
        /*001c*/ 	.word	index@(_Z9matMulRowPKfS0_Pfi)
        /*0020*/ 	.word	0x00000020


	//----- nvinfo : EIATTR_FRAME_SIZE
	.align		4
.L_5:
        /*0024*/ 	.byte	0x04, 0x11
        /*0026*/ 	.short	(.L_7 - .L_6)
	.align		4
.L_6:
        /*0028*/ 	.word	index@(_Z9matMulRowPKfS0_Pfi)
        /*002c*/ 	.word	0x00000000


	//----- nvinfo : EIATTR_REGCOUNT
	.align		4
.L_7:
        /*0030*/ 	.byte	0x04, 0x2f
        /*0032*/ 	.short	(.L_9 - .L_8)
	.align		4
.L_8:
        /*0034*/ 	.word	index@(_Z9matMulColPKfS0_Pfi)
        /*0038*/ 	.word	0x00000020


	//----- nvinfo : EIATTR_FRAME_SIZE
	.align		4
.L_9:
        /*003c*/ 	.byte	0x04, 0x11
        /*003e*/ 	.short	(.L_11 - .L_10)
	.align		4
.L_10:
        /*0040*/ 	.word	index@(_Z9matMulColPKfS0_Pfi)
        /*0044*/ 	.word	0x00000000


	//----- nvinfo : EIATTR_MIN_STACK_SIZE
	.align		4
.L_11:
        /*0048*/ 	.byte	0x04, 0x12
        /*004a*/ 	.short	(.L_13 - .L_12)
	.align		4
.L_12:
        /*004c*/ 	.word	index@(_Z9matMulColPKfS0_Pfi)
        /*0050*/ 	.word	0x00000000


	//----- nvinfo : EIATTR_MIN_STACK_SIZE
	.align		4
.L_13:
        /*0054*/ 	.byte	0x04, 0x12
        /*0056*/ 	.short	(.L_15 - .L_14)
	.align		4
.L_14:
        /*0058*/ 	.word	index@(_Z9matMulRowPKfS0_Pfi)
        /*005c*/ 	.word	0x00000000


	//----- nvinfo : EIATTR_MIN_STACK_SIZE
	.align		4
.L_15:
        /*0060*/ 	.byte	0x04, 0x12
        /*0062*/ 	.short	(.L_17 - .L_16)
	.align		4
.L_16:
        /*0064*/ 	.word	index@(_Z6matMulPKfS0_Pfi)
        /*0068*/ 	.word	0x00000000
.L_17:


//--------------------- .nv.compat                --------------------------
	.section	.nv.compat,"",@"SHT_CUDA_COMPAT_INFO"
	.align	4
        /*0000*/ 	.byte	0x02, 0x09, 0x00, 0x00, 0x02, 0x02, 0x01, 0x00, 0x02, 0x05, 0x05, 0x00, 0x03, 0x07, 0x01, 0x01
        /*0010*/ 	.byte	0x02, 0x03, 0x00, 0x00, 0x02, 0x06, 0x01, 0x00, 0x04, 0x0b, 0x08, 0x00, 0x09, 0x00, 0x00, 0x00
        /*0020*/ 	.byte	0x00, 0x00, 0x00, 0x00


//--------------------- .nv.info._Z9matMulColPKfS0_Pfi --------------------------
	.section	.nv.info._Z9matMulColPKfS0_Pfi,"",@"SHT_CUDA_INFO"
	.sectionflags	@""
	.align	4


	//----- nvinfo : EIATTR_CUDA_API_VERSION
	.align		4
        /*0000*/ 	.byte	0x04, 0x37
        /*0002*/ 	.short	(.L_19 - .L_18)
.L_18:
        /*0004*/ 	.word	0x00000082


	//----- nvinfo : EIATTR_KPARAM_INFO
	.align		4
.L_19:
        /*0008*/ 	.byte	0x04, 0x17
        /*000a*/ 	.short	(.L_21 - .L_20)
.L_20:
        /*000c*/ 	.word	0x00000000
        /*0010*/ 	.short	0x0003
        /*0012*/ 	.short	0x0018
        /*0014*/ 	.byte	0x00, 0xf0, 0x11, 0x00


	//----- nvinfo : EIATTR_KPARAM_INFO
	.align		4
.L_21:
        /*0018*/ 	.byte	0x04, 0x17
        /*001a*/ 	.short	(.L_23 - .L_22)
.L_22:
        /*001c*/ 	.word	0x00000000
        /*0020*/ 	.short	0x0002
        /*0022*/ 	.short	0x0010
        /*0024*/ 	.byte	0x00, 0xf5, 0x21, 0x00


	//----- nvinfo : EIATTR_KPARAM_INFO
	.align		4
.L_23:
        /*0028*/ 	.byte	0x04, 0x17
        /*002a*/ 	.short	(.L_25 - .L_24)
.L_24:
        /*002c*/ 	.word	0x00000000
        /*0030*/ 	.short	0x0001
        /*0032*/ 	.short	0x0008
        /*0034*/ 	.byte	0x00, 0xf5, 0x21, 0x00


	//----- nvinfo : EIATTR_KPARAM_INFO
	.align		4
.L_25:
        /*0038*/ 	.byte	0x04, 0x17
        /*003a*/ 	.short	(.L_27 - .L_26)
.L_26:
        /*003c*/ 	.word	0x00000000
        /*0040*/ 	.short	0x0000
        /*0042*/ 	.short	0x0000
        /*0044*/ 	.byte	0x00, 0xf5, 0x21, 0x00


	//----- nvinfo : EIATTR_SPARSE_MMA_MASK
	.align		4
.L_27:
        /*0048*/ 	.byte	0x03, 0x50
        /*004a*/ 	.short	0x0000


	//----- nvinfo : EIATTR_MAXREG_COUNT
	.align		4
        /*004c*/ 	.byte	0x03, 0x1b
        /*004e*/ 	.short	0x00ff


	//----- nvinfo : EIATTR_MERCURY_ISA_VERSION
	.align		4
        /*0050*/ 	.byte	0x03, 0x5f
        /*0052*/ 	.short	0x0101


	//----- nvinfo : EIATTR_VRC_CTA_INIT_COUNT
	.align		4
        /*0054*/ 	.byte	0x02, 0x4a
	.zero		1
	.zero		1


	//----- nvinfo : EIATTR_EXIT_INSTR_OFFSETS
	.align		4
        /*0058*/ 	.byte	0x04, 0x1c
        /*005a*/ 	.short	(.L_29 - .L_28)


	//   ....[0]....
.L_28:
        /*005c*/ 	.word	0x00000080


	//   ....[1]....
        /*0060*/ 	.word	0x00000cb0


	//   ....[2]....
        /*0064*/ 	.word	0x00000e40


	//   ....[3]....
        /*0068*/ 	.word	0x00000ee0


	//   ....[4]....
        /*006c*/ 	.word	0x00000f70


	//   ....[5]....
        /*0070*/ 	.word	0x00000fc0


	//----- nvinfo : EIATTR_CRS_STACK_SIZE
	.align		4
.L_29:
        /*0074*/ 	.byte	0x04, 0x1e
        /*0076*/ 	.short	(.L_31 - .L_30)
.L_30:
        /*0078*/ 	.word	0x00000000


	//----- nvinfo : EIATTR_CBANK_PARAM_SIZE
	.align		4
.L_31:
        /*007c*/ 	.byte	0x03, 0x19
        /*007e*/ 	.short	0x001c


	//----- nvinfo : EIATTR_PARAM_CBANK
	.align		4
        /*0080*/ 	.byte	0x04, 0x0a
        /*0082*/ 	.short	(.L_33 - .L_32)
	.align		4
.L_32:
        /*0084*/ 	.word	index@(.nv.constant0._Z9matMulColPKfS0_Pfi)
        /*0088*/ 	.short	0x0380
        /*008a*/ 	.short	0x001c


	//----- nvinfo : EIATTR_SW_WAR
	.align		4
.L_33:
        /*008c*/ 	.byte	0x04, 0x36
        /*008e*/ 	.short	(.L_35 - .L_34)
.L_34:
        /*0090*/ 	.word	0x00000008
.L_35:


//--------------------- .nv.info._Z9matMulRowPKfS0_Pfi --------------------------
	.section	.nv.info._Z9matMulRowPKfS0_Pfi,"",@"SHT_CUDA_INFO"
	.sectionflags	@""
	.align	4


	//----- nvinfo : EIATTR_CUDA_API_VERSION
	.align		4
        /*0000*/ 	.byte	0x04, 0x37
        /*0002*/ 	.short	(.L_37 - .L_36)
.L_36:
        /*0004*/ 	.word	0x00000082


	//----- nvinfo : EIATTR_KPARAM_INFO
	.align		4
.L_37:
        /*0008*/ 	.byte	0x04, 0x17
        /*000a*/ 	.short	(.L_39 - .L_38)
.L_38:
        /*000c*/ 	.word	0x00000000
        /*0010*/ 	.short	0x0003
        /*0012*/ 	.short	0x0018
        /*0014*/ 	.byte	0x00, 0xf0, 0x11, 0x00


	//----- nvinfo : EIATTR_KPARAM_INFO
	.align		4
.L_39:
        /*0018*/ 	.byte	0x04, 0x17
        /*001a*/ 	.short	(.L_41 - .L_40)
.L_40:
        /*001c*/ 	.word	0x00000000
        /*0020*/ 	.short	0x0002
        /*0022*/ 	.short	0x0010
        /*0024*/ 	.byte	0x00, 0xf5, 0x21, 0x00


	//----- nvinfo : EIATTR_KPARAM_INFO
	.align		4
.L_41:
        /*0028*/ 	.byte	0x04, 0x17
        /*002a*/ 	.short	(.L_43 - .L_42)
.L_42:
        /*002c*/ 	.word	0x00000000
        /*0030*/ 	.short	0x0001
        /*0032*/ 	.short	0x0008
        /*0034*/ 	.byte	0x00, 0xf5, 0x21, 0x00


	//----- nvinfo : EIATTR_KPARAM_INFO
	.align		4
.L_43:
        /*0038*/ 	.byte	0x04, 0x17
        /*003a*/ 	.short	(.L_45 - .L_44)
.L_44:
        /*003c*/ 	.word	0x00000000
        /*0040*/ 	.short	0x0000
        /*0042*/ 	.short	0x0000
        /*0044*/ 	.byte	0x00, 0xf5, 0x21, 0x00


	//----- nvinfo : EIATTR_SPARSE_MMA_MASK
	.align		4
.L_45:
        /*0048*/ 	.byte	0x03, 0x50
        /*004a*/ 	.short	0x0000


	//----- nvinfo : EIATTR_MAXREG_COUNT
	.align		4
        /*004c*/ 	.byte	0x03, 0x1b
        /*004e*/ 	.short	0x00ff


	//----- nvinfo : EIATTR_MERCURY_ISA_VERSION
	.align		4
        /*0050*/ 	.byte	0x03, 0x5f
        /*0052*/ 	.short	0x0101


	//----- nvinfo : EIATTR_VRC_CTA_INIT_COUNT
	.align		4
        /*0054*/ 	.byte	0x02, 0x4a
	.zero		1
	.zero		1


	//----- nvinfo : EIATTR_EXIT_INSTR_OFFSETS
	.align		4
        /*0058*/ 	.byte	0x04, 0x1c
        /*005a*/ 	.short	(.L_47 - .L_46)


	//   ....[0]....
.L_46:
        /*005c*/ 	.word	0x00000080


	//   ....[1]....
        /*0060*/ 	.word	0x00000950


	//----- nvinfo : EIATTR_CBANK_PARAM_SIZE
	.align		4
.L_47:
        /*0064*/ 	.byte	0x03, 0x19
        /*0066*/ 	.short	0x001c


	//----- nvinfo : EIATTR_PARAM_CBANK
	.align		4
        /*0068*/ 	.byte	0x04, 0x0a
        /*006a*/ 	.short	(.L_49 - .L_48)
	.align		4
.L_48:
        /*006c*/ 	.word	index@(.nv.constant0._Z9matMulRowPKfS0_Pfi)
        /*0070*/ 	.short	0x0380
        /*0072*/ 	.short	0x001c


	//----- nvinfo : EIATTR_SW_WAR
	.align		4
.L_49:
        /*0074*/ 	.byte	0x04, 0x36
        /*0076*/ 	.short	(.L_51 - .L_50)
.L_50:
        /*0078*/ 	.word	0x00000008
.L_51:


//--------------------- .nv.info._Z6matMulPKfS0_Pfi --------------------------
	.section	.nv.info._Z6matMulPKfS0_Pfi,"",@"SHT_CUDA_INFO"
	.sectionflags	@""
	.align	4


	//----- nvinfo : EIATTR_CUDA_API_VERSION
	.align		4
        /*0000*/ 	.byte	0x04, 0x37
        /*0002*/ 	.short	(.L_53 - .L_52)
.L_52:
        /*0004*/ 	.word	0x00000082


	//----- nvinfo : EIATTR_KPARAM_INFO
	.align		4
.L_53:
        /*0008*/ 	.byte	0x04, 0x17
        /*000a*/ 	.short	(.L_55 - .L_54)
.L_54:
        /*000c*/ 	.word	0x00000000
        /*0010*/ 	.short	0x0003
        /*0012*/ 	.short	0x0018
        /*0014*/ 	.byte	0x00, 0xf0, 0x11, 0x00


	//----- nvinfo : EIATTR_KPARAM_INFO
	.align		4
.L_55:
        /*0018*/ 	.byte	0x04, 0x17
        /*001a*/ 	.short	(.L_57 - .L_56)
.L_56:
        /*001c*/ 	.word	0x00000000
        /*0020*/ 	.short	0x0002
        /*0022*/ 	.short	0x0010
        /*0024*/ 	.byte	0x00, 0xf5, 0x21, 0x00


	//----- nvinfo : EIATTR_KPARAM_INFO
	.align		4
.L_57:
        /*0028*/ 	.byte	0x04, 0x17
        /*002a*/ 	.short	(.L_59 - .L_58)
.L_58:
        /*002c*/ 	.word	0x00000000
        /*0030*/ 	.short	0x0001
        /*0032*/ 	.short	0x0008
        /*0034*/ 	.byte	0x00, 0xf5, 0x21, 0x00


	//----- nvinfo : EIATTR_KPARAM_INFO
	.align		4
.L_59:
        /*0038*/ 	.byte	0x04, 0x17
        /*003a*/ 	.short	(.L_61 - .L_60)
.L_60:
        /*003c*/ 	.word	0x00000000
        /*0040*/ 	.short	0x0000
        /*0042*/ 	.short	0x0000
        /*0044*/ 	.byte	0x00, 0xf5, 0x21, 0x00


	//----- nvinfo : EIATTR_SPARSE_MMA_MASK
	.align		4
.L_61:
        /*0048*/ 	.byte	0x03, 0x50
        /*004a*/ 	.short	0x0000


	//----- nvinfo : EIATTR_MAXREG_COUNT
	.align		4
        /*004c*/ 	.byte	0x03, 0x1b
        /*004e*/ 	.short	0x00ff


	//----- nvinfo : EIATTR_MERCURY_ISA_VERSION
	.align		4
        /*0050*/ 	.byte	0x03, 0x5f
        /*0052*/ 	.short	0x0101


	//----- nvinfo : EIATTR_VRC_CTA_INIT_COUNT
	.align		4
        /*0054*/ 	.byte	0x02, 0x4a
	.zero		1
	.zero		1


	//----- nvinfo : EIATTR_EXIT_INSTR_OFFSETS
	.align		4
        /*0058*/ 	.byte	0x04, 0x1c
        /*005a*/ 	.short	(.L_63 - .L_62)


	//   ....[0]....
.L_62:
        /*005c*/ 	.word	0x000000c0


	//   ....[1]....
        /*0060*/ 	.word	0x00000a90


	//----- nvinfo : EIATTR_CBANK_PARAM_SIZE
	.align		4
.L_63:
        /*0064*/ 	.byte	0x03, 0x19
        /*0066*/ 	.short	0x001c


	//----- nvinfo : EIATTR_PARAM_CBANK
	.align		4
        /*0068*/ 	.byte	0x04, 0x0a
        /*006a*/ 	.short	(.L_65 - .L_64)
	.align		4
.L_64:
        /*006c*/ 	.word	index@(.nv.constant0._Z6matMulPKfS0_Pfi)
        /*0070*/ 	.short	0x0380
        /*0072*/ 	.short	0x001c


	//----- nvinfo : EIATTR_SW_WAR
	.align		4
.L_65:
        /*0074*/ 	.byte	0x04, 0x36
        /*0076*/ 	.short	(.L_67 - .L_66)
.L_66:
        /*0078*/ 	.word	0x00000008
.L_67:


//--------------------- .nv.callgraph             --------------------------
	.section	.nv.callgraph,"",@"SHT_CUDA_CALLGRAPH"
	.align	4
	.sectionentsize	8
	.align		4
        /*0000*/ 	.word	0x00000000
	.align		4
        /*0004*/ 	.word	0xffffffff
	.align		4
        /*0008*/ 	.word	0x00000000
	.align		4
        /*000c*/ 	.word	0xfffffffe
	.align		4
        /*0010*/ 	.word	0x00000000
	.align		4
        /*0014*/ 	.word	0xfffffffd
	.align		4
        /*0018*/ 	.word	0x00000000
	.align		4
        /*001c*/ 	.word	0xfffffffc


//--------------------- .text._Z9matMulColPKfS0_Pfi --------------------------
	.section	.text._Z9matMulColPKfS0_Pfi,"ax",@progbits
	.align	128
        .global         _Z9matMulColPKfS0_Pfi
        .type           _Z9matMulColPKfS0_Pfi,@function
        .size           _Z9matMulColPKfS0_Pfi,(.L_x_22 - _Z9matMulColPKfS0_Pfi)
        .other          _Z9matMulColPKfS0_Pfi,@"STO_CUDA_ENTRY STV_DEFAULT"
_Z9matMulColPKfS0_Pfi:
.text._Z9matMulColPKfS0_Pfi:
[----:B------:R-:W-:Y:S01]  /*0000*/  LDC R1, c[0x0][0x37c] ;  /* 0x0000df00ff017b82 */ /* 0x000fe20000000800 */
[----:B------:R-:W0:Y:S07]  /*0010*/  S2R R2, SR_TID.X ;  /* 0x0000000000027919 */ /* 0x000e2e0000002100 */
[----:B------:R-:W1:Y:S01]  /*0020*/  S2UR UR4, SR_CTAID.X ;  /* 0x00000000000479c3 */ /* 0x000e620000002500 */
[----:B------:R-:W1:Y:S07]  /*0030*/  LDCU UR5, c[0x0][0x360] ;  /* 0x00006c00ff0577ac */ /* 0x000e6e0008000800 */
[----:B------:R-:W2:Y:S01]  /*0040*/  LDC R5, c[0x0][0x398] ;  /* 0x0000e600ff057b82 */ /* 0x000ea20000000800 */
[----:B-1----:R-:W-:-:S06]  /*0050*/  UIMAD UR4, UR4, UR5, URZ ;  /* 0x00000005040472a4 */ /* 0x002fcc000f8e02ff */
[----:B0-----:R-:W-:-:S04]  /*0060*/  IADD3 R0, PT, PT, R2, UR4, RZ ;  /* 0x0000000402007c10 */ /* 0x001fc8000fffe0ff */
[----:B--2---:R-:W-:-:S13]  /*0070*/  ISETP.GE.AND P0, PT, R0, R5, PT ;  /* 0x000000050000720c */ /* 0x004fda0003f06270 */
[----:B------:R-:W-:Y:S05]  /*0080*/  @P0 EXIT ;  /* 0x000000000000094d */ /* 0x000fea0003800000 */
[----:B------:R-:W-:Y:S01]  /*0090*/  ISETP.GE.AND P0, PT, R5, 0x1, PT ;  /* 0x000000010500780c */ /* 0x000fe20003f06270 */
[----:B------:R-:W0:-:S12]  /*00a0*/  LDCU.64 UR6, c[0x0][0x358] ;  /* 0x00006b00ff0677ac */ /* 0x000e180008000a00 */
[----:B------:R-:W-:Y:S05]  /*00b0*/  @!P0 BRA `(.L_x_0) ;  /* 0x0000000c00008947 */ /* 0x000fea0003800000 */
[----:B------:R-:W1:Y:S01]  /*00c0*/  LDCU.64 UR4, c[0x0][0x380] ;  /* 0x00007000ff0477ac */ /* 0x000e620008000a00 */
[C---:B------:R-:W-:Y:S02]  /*00d0*/  LOP3.LUT R2, R5.reuse, 0xf, RZ, 0xc0, !PT ;  /* 0x0000000f05027812 */ /* 0x040fe400078ec0ff */
[C---:B------:R-:W-:Y:S02]  /*00e0*/  IADD3 R4, PT, PT, R5.reuse, -0x1, RZ ;  /* 0xffffffff05047810 */ /* 0x040fe40007ffe0ff */
[----:B------:R-:W-:Y:S02]  /*00f0*/  LOP3.LUT R3, R5, 0x7, RZ, 0xc0, !PT ;  /* 0x0000000705037812 */ /* 0x000fe400078ec0ff */
[----:B------:R-:W-:Y:S02]  /*0100*/  IADD3 R6, PT, PT, R2, -0x1, RZ ;  /* 0xffffffff02067810 */ /* 0x000fe40007ffe0ff */
[----:B------:R-:W-:Y:S02]  /*0110*/  ISETP.GE.U32.AND P2, PT, R4, 0xf, PT ;  /* 0x0000000f0400780c */ /* 0x000fe40003f46070 */
[----:B------:R-:W-:-:S02]  /*0120*/  IADD3 R7, PT, PT, R3, -0x1, RZ ;  /* 0xffffffff03077810 */ /* 0x000fc40007ffe0ff */
[----:B------:R-:W-:Y:S02]  /*0130*/  LOP3.LUT R4, R5, 0x7ffffff0, RZ, 0xc0, !PT ;  /* 0x7ffffff005047812 */ /* 0x000fe400078ec0ff */
[----:B------:R-:W-:Y:S02]  /*0140*/  ISETP.GE.U32.AND P1, PT, R6, 0x7, PT ;  /* 0x000000070600780c */ /* 0x000fe40003f26070 */
[----:B------:R-:W-:Y:S01]  /*0150*/  ISETP.GE.U32.AND P0, PT, R7, 0x3, PT ;  /* 0x000000030700780c */ /* 0x000fe20003f06070 */
[----:B-1----:R-:W-:Y:S01]  /*0160*/  UIADD3 UR4, UP0, UPT, UR4, 0x20, URZ ;  /* 0x0000002004047890 */ /* 0x002fe2000ff1e0ff */
[----:B------:R-:W-:Y:S02]  /*0170*/  LOP3.LUT R5, R5, 0x3, RZ, 0xc0, !PT ;  /* 0x0000000305057812 */ /* 0x000fe400078ec0ff */
[----:B------:R-:W-:Y:S01]  /*0180*/  IADD3 R6, PT, PT, -R4, RZ, RZ ;  /* 0x000000ff04067210 */ /* 0x000fe20007ffe1ff */
[----:B------:R-:W-:-:S12]  /*0190*/  UIADD3.X UR5, UPT, UPT, URZ, UR5, URZ, UP0, !UPT ;  /* 0x00000005ff057290 */ /* 0x000fd800087fe4ff */
.L_x_6:
[----:B------:R-:W-:Y:S01]  /*01a0*/  HFMA2 R22, -RZ, RZ, 0, 0 ;  /* 0x00000000ff167431 */ /* 0x000fe200000001ff */
[----:B------:R-:W-:Y:S01]  /*01b0*/  MOV R7, RZ ;  /* 0x000000ff00077202 */ /* 0x000fe20000000f00 */
[----:B------:R-:W-:Y:S06]  /*01c0*/  @!P2 BRA `(.L_x_1) ;  /* 0x00000004003ca947 */ /* 0x000fec0003800000 */
[----:B------:R-:W-:Y:S02]  /*01d0*/  MOV R22, RZ ;  /* 0x000000ff00167202 */ /* 0x000fe40000000f00 */
[----:B------:R-:W-:Y:S02]  /*01e0*/  MOV R8, UR4 ;  /* 0x0000000400087c02 */ /* 0x000fe40008000f00 */
[----:B------:R-:W-:Y:S02]  /*01f0*/  MOV R15, UR5 ;  /* 0x00000005000f7c02 */ /* 0x000fe40008000f00 */
[----:B------:R-:W-:Y:S02]  /*0200*/  MOV R9, R0 ;  /* 0x0000000000097202 */ /* 0x000fe40000000f00 */
[----:B------:R-:W-:-:S07]  /*0210*/  MOV R7, R6 ;  /* 0x0000000600077202 */ /* 0x000fce0000000f00 */
.L_x_2:
[----:B------:R-:W1:Y:S01]  /*0220*/  LDC.64 R16, c[0x0][0x388] ;  /* 0x0000e200ff107b82 */ /* 0x000e620000000a00 */
[----:B------:R-:W-:-:S05]  /*0230*/  MOV R14, R8 ;  /* 0x00000008000e7202 */ /* 0x000fca0000000f00 */
[----:B0-----:R-:W2:Y:S02]  /*0240*/  LDG.E R13, desc[UR6][R14.64+-0x20] ;  /* 0xffffe0060e0d7981 */ /* 0x001ea4000c1e1900 */
[----:B------:R-:W0:Y:S02]  /*0250*/  LDC R12, c[0x0][0x398] ;  /* 0x0000e600ff0c7b82 */ /* 0x000e240000000800 */
[----:B------:R-:W3:Y:S04]  /*0260*/  LDG.E R20, desc[UR6][R14.64+-0x1c] ;  /* 0xffffe4060e147981 */ /* 0x000ee8000c1e1900 */
[----:B------:R-:W4:Y:S04]  /*0270*/  LDG.E R28, desc[UR6][R14.64+-0x18] ;  /* 0xffffe8060e1c7981 */ /* 0x000f28000c1e1900 */
[----:B------:R-:W5:Y:S04]  /*0280*/  LDG.E R19, desc[UR6][R14.64+-0x14] ;  /* 0xffffec060e137981 */ /* 0x000f68000c1e1900 */
[----:B------:R-:W5:Y:S01]  /*0290*/  LDG.E R23, desc[UR6][R14.64+-0x10] ;  /* 0xfffff0060e177981 */ /* 0x000f62000c1e1900 */
[----:B-1----:R-:W-:-:S05]  /*02a0*/  IMAD.WIDE R16, R9, 0x4, R16 ;  /* 0x0000000409107825 */ /* 0x002fca00078e0210 */
[----:B------:R0:W2:Y:S02]  /*02b0*/  LDG.E R26, desc[UR6][R16.64] ;  /* 0x00000006101a7981 */ /* 0x0000a4000c1e1900 */
[----:B0-----:R-:W-:-:S05]  /*02c0*/  IMAD.WIDE.U32 R16, R12, 0x4, R16 ;  /* 0x000000040c107825 */ /* 0x001fca00078e0010 */
[----:B------:R-:W3:Y:S01]  /*02d0*/  LDG.E R21, desc[UR6][R16.64] ;  /* 0x0000000610157981 */ /* 0x000ee2000c1e1900 */
[----:B------:R-:W-:-:S05]  /*02e0*/  IMAD.WIDE.U32 R10, R12, 0x4, R16 ;  /* 0x000000040c0a7825 */ /* 0x000fca00078e0010 */
[----:B------:R0:W4:Y:S02]  /*02f0*/  LDG.E R27, desc[UR6][R10.64] ;  /* 0x000000060a1b7981 */ /* 0x000124000c1e1900 */
[----:B0-----:R-:W-:-:S05]  /*0300*/  IMAD.WIDE.U32 R10, R12, 0x4, R10 ;  /* 0x000000040c0a7825 */ /* 0x001fca00078e000a */
[----:B------:R-:W5:Y:S01]  /*0310*/  LDG.E R18, desc[UR6][R10.64] ;  /* 0x000000060a127981 */ /* 0x000f62000c1e1900 */
[----:B------:R-:W-:-:S05]  /*0320*/  IMAD.WIDE.U32 R24, R12, 0x4, R10 ;  /* 0x000000040c187825 */ /* 0x000fca00078e000a */
[----:B------:R-:W5:Y:S01]  /*0330*/  LDG.E R8, desc[UR6][R24.64] ;  /* 0x0000000618087981 */ /* 0x000f62000c1e1900 */
[----:B------:R-:W-:-:S03]  /*0340*/  IMAD.WIDE.U32 R16, R12, 0x4, R24 ;  /* 0x000000040c107825 */ /* 0x000fc600078e0018 */
[----:B------:R-:W5:Y:S04]  /*0350*/  LDG.E R11, desc[UR6][R14.64+-0x8] ;  /* 0xfffff8060e0b7981 */ /* 0x000f68000c1e1900 */
[----:B------:R-:W5:Y:S01]  /*0360*/  LDG.E R24, desc[UR6][R14.64+-0x4] ;  /* 0xfffffc060e187981 */ /* 0x000f62000c1e1900 */
[----:B--2---:R-:W-:-:S03]  /*0370*/  FFMA R29, R13, R26, R22 ;  /* 0x0000001a0d1d7223 */ /* 0x004fc60000000016 */
[----:B------:R0:W2:Y:S04]  /*0380*/  LDG.E R13, desc[UR6][R16.64] ;  /* 0x00000006100d7981 */ /* 0x0000a8000c1e1900 */
[----:B------:R-:W2:Y:S04]  /*0390*/  LDG.E R22, desc[UR6][R14.64+-0xc] ;  /* 0xfffff4060e167981 */ /* 0x000ea8000c1e1900 */
[----:B------:R-:W2:Y:S01]  /*03a0*/  LDG.E R26, desc[UR6][R14.64] ;  /* 0x000000060e1a7981 */ /* 0x000ea2000c1e1900 */
[----:B0-----:R-:W-:-:S04]  /*03b0*/  IMAD.WIDE.U32 R16, R12, 0x4, R16 ;  /* 0x000000040c107825 */ /* 0x001fc800078e0010 */
[----:B---3--:R-:W-:Y:S01]  /*03c0*/  FFMA R29, R20, R21, R29 ;  /* 0x00000015141d7223 */ /* 0x008fe2000000001d */
[----:B------:R-:W3:Y:S01]  /*03d0*/  LDG.E R10, desc[UR6][R16.64] ;  /* 0x00000006100a7981 */ /* 0x000ee2000c1e1900 */
[----:B------:R-:W-:-:S05]  /*03e0*/  IMAD.WIDE.U32 R20, R12, 0x4, R16 ;  /* 0x000000040c147825 */ /* 0x000fca00078e0010 */
[----:B------:R0:W3:Y:S01]  /*03f0*/  LDG.E R25, desc[UR6][R20.64] ;  /* 0x0000000614197981 */ /* 0x0000e2000c1e1900 */
[----:B----4-:R-:W-:Y:S01]  /*0400*/  FFMA R28, R28, R27, R29 ;  /* 0x0000001b1c1c7223 */ /* 0x010fe2000000001d */
[----:B0-----:R-:W-:-:S05]  /*0410*/  IMAD.WIDE.U32 R20, R12, 0x4, R20 ;  /* 0x000000040c147825 */ /* 0x001fca00078e0014 */
[----:B------:R2:W4:Y:S01]  /*0420*/  LDG.E R27, desc[UR6][R20.64] ;  /* 0x00000006141b7981 */ /* 0x000522000c1e1900 */
[----:B------:R-:W-:-:S04]  /*0430*/  IMAD.WIDE.U32 R16, R12, 0x4, R20 ;  /* 0x000000040c107825 */ /* 0x000fc800078e0014 */
[----:B-----5:R-:W-:Y:S01]  /*0440*/  FFMA R28, R19, R18, R28 ;  /* 0x00000012131c7223 */ /* 0x020fe2000000001c */
[----:B------:R-:W-:-:S04]  /*0450*/  IMAD.WIDE.U32 R18, R12, 0x4, R16 ;  /* 0x000000040c127825 */ /* 0x000fc800078e0010 */
[----:B------:R-:W-:Y:S02]  /*0460*/  FFMA R23, R23, R8, R28 ;  /* 0x0000000817177223 */ /* 0x000fe4000000001c */
[----:B------:R-:W5:Y:S01]  /*0470*/  LDG.E R8, desc[UR6][R14.64+0x4] ;  /* 0x000004060e087981 */ /* 0x000f62000c1e1900 */
[----:B------:R-:W-:-:S03]  /*0480*/  IMAD.WIDE.U32 R28, R12, 0x4, R18 ;  /* 0x000000040c1c7825 */ /* 0x000fc600078e0012 */
[----:B------:R-:W5:Y:S04]  /*0490*/  LDG.E R18, desc[UR6][R18.64] ;  /* 0x0000000612127981 */ /* 0x000f68000c1e1900 */
[----:B------:R-:W5:Y:S01]  /*04a0*/  LDG.E R19, desc[UR6][R14.64+0x8] ;  /* 0x000008060e137981 */ /* 0x000f62000c1e1900 */
[----:B--2---:R-:W-:Y:S01]  /*04b0*/  FFMA R20, R22, R13, R23 ;  /* 0x0000000d16147223 */ /* 0x004fe20000000017 */
[C---:B------:R-:W-:Y:S02]  /*04c0*/  IMAD.WIDE.U32 R22, R12.reuse, 0x4, R28 ;  /* 0x000000040c167825 */ /* 0x040fe400078e001c */
[----:B------:R0:W5:Y:S04]  /*04d0*/  LDG.E R13, desc[UR6][R16.64] ;  /* 0x00000006100d7981 */ /* 0x000168000c1e1900 */
[----:B------:R-:W2:Y:S01]  /*04e0*/  LDG.E R28, desc[UR6][R28.64] ;  /* 0x000000061c1c7981 */ /* 0x000ea2000c1e1900 */
[----:B---3--:R-:W-:Y:S01]  /*04f0*/  FFMA R21, R11, R10, R20 ;  /* 0x0000000a0b157223 */ /* 0x008fe20000000014 */
[----:B------:R-:W-:-:S02]  /*0500*/  IMAD.WIDE.U32 R10, R12, 0x4, R22 ;  /* 0x000000040c0a7825 */ /* 0x000fc400078e0016 */
[----:B------:R-:W3:Y:S02]  /*0510*/  LDG.E R22, desc[UR6][R22.64] ;  /* 0x0000000616167981 */ /* 0x000ee4000c1e1900 */
[----:B------:R-:W-:Y:S02]  /*0520*/  FFMA R21, R24, R25, R21 ;  /* 0x0000001918157223 */ /* 0x000fe40000000015 */
[----:B------:R-:W3:Y:S04]  /*0530*/  LDG.E R29, desc[UR6][R14.64+0x10] ;  /* 0x000010060e1d7981 */ /* 0x000ee8000c1e1900 */
[----:B------:R-:W2:Y:S01]  /*0540*/  LDG.E R25, desc[UR6][R14.64+0xc] ;  /* 0x00000c060e197981 */ /* 0x000ea2000c1e1900 */
[----:B0-----:R-:W-:-:S03]  /*0550*/  IMAD.WIDE.U32 R16, R12, 0x4, R10 ;  /* 0x000000040c107825 */ /* 0x001fc600078e000a */
[----:B------:R-:W3:Y:S04]  /*0560*/  LDG.E R10, desc[UR6][R10.64] ;  /* 0x000000060a0a7981 */ /* 0x000ee8000c1e1900 */
[----:B------:R-:W3:Y:S01]  /*0570*/  LDG.E R24, desc[UR6][R16.64] ;  /* 0x0000000610187981 */ /* 0x000ee2000c1e1900 */
[----:B----4-:R-:W-:-:S03]  /*0580*/  FFMA R27, R26, R27, R21 ;  /* 0x0000001b1a1b7223 */ /* 0x010fc60000000015 */
[----:B------:R-:W4:Y:S01]  /*0590*/  LDG.E R26, desc[UR6][R14.64+0x14] ;  /* 0x000014060e1a7981 */ /* 0x000f22000c1e1900 */
[----:B------:R-:W-:-:S03]  /*05a0*/  IMAD.WIDE.U32 R20, R12, 0x4, R16 ;  /* 0x000000040c147825 */ /* 0x000fc600078e0010 */
[----:B------:R-:W4:Y:S04]  /*05b0*/  LDG.E R11, desc[UR6][R14.64+0x18] ;  /* 0x000018060e0b7981 */ /* 0x000f28000c1e1900 */
[----:B------:R-:W4:Y:S04]  /*05c0*/  LDG.E R20, desc[UR6][R20.64] ;  /* 0x0000000614147981 */ /* 0x000f28000c1e1900 */
[----:B------:R0:W4:Y:S01]  /*05d0*/  LDG.E R23, desc[UR6][R14.64+0x1c] ;  /* 0x00001c060e177981 */ /* 0x000122000c1e1900 */
[----:B------:R-:W-:-:S04]  /*05e0*/  IADD3 R7, PT, PT, R7, 0x10, RZ ;  /* 0x0000001007077810 */ /* 0x000fc80007ffe0ff */
[----:B------:R-:W-:Y:S02]  /*05f0*/  ISETP.NE.AND P3, PT, R7, RZ, PT ;  /* 0x000000ff0700720c */ /* 0x000fe40003f65270 */
[----:B------:R-:W-:Y:S01]  /*0600*/  LEA R9, R12, R9, 0x4 ;  /* 0x000000090c097211 */ /* 0x000fe200078e20ff */
[----:B-----5:R-:W-:-:S04]  /*0610*/  FFMA R8, R8, R13, R27 ;  /* 0x0000000d08087223 */ /* 0x020fc8000000001b */
[----:B------:R-:W-:-:S04]  /*0620*/  FFMA R8, R19, R18, R8 ;  /* 0x0000001213087223 */ /* 0x000fc80000000008 */
[----:B--2---:R-:W-:-:S04]  /*0630*/  FFMA R8, R25, R28, R8 ;  /* 0x0000001c19087223 */ /* 0x004fc80000000008 */
[----:B---3--:R-:W-:Y:S01]  /*0640*/  FFMA R29, R29, R22, R8 ;  /* 0x000000161d1d7223 */ /* 0x008fe20000000008 */
[----:B------:R-:W-:-:S03]  /*0650*/  IADD3 R8, P4, PT, R14, 0x40, RZ ;  /* 0x000000400e087810 */ /* 0x000fc60007f9e0ff */
[----:B----4-:R-:W-:-:S04]  /*0660*/  FFMA R10, R26, R10, R29 ;  /* 0x0000000a1a0a7223 */ /* 0x010fc8000000001d */
[----:B------:R-:W-:Y:S01]  /*0670*/  FFMA R10, R11, R24, R10 ;  /* 0x000000180b0a7223 */ /* 0x000fe2000000000a */
[----:B0-----:R-:W-:-:S03]  /*0680*/  IADD3.X R15, PT, PT, RZ, R15, RZ, P4, !PT ;  /* 0x0000000fff0f7210 */ /* 0x001fc600027fe4ff */
[----:B------:R-:W-:Y:S01]  /*0690*/  FFMA R22, R23, R20, R10 ;  /* 0x0000001417167223 */ /* 0x000fe2000000000a */
[----:B------:R-:W-:Y:S06]  /*06a0*/  @P3 BRA `(.L_x_2) ;  /* 0xfffffff800dc3947 */ /* 0x000fec000383ffff */
[----:B------:R-:W-:-:S07]  /*06b0*/  MOV R7, R4 ;  /* 0x0000000400077202 */ /* 0x000fce0000000f00 */
.L_x_1:
[----:B------:R-:W-:-:S13]  /*06c0*/  ISETP.NE.AND P3, PT, R2, RZ, PT ;  /* 0x000000ff0200720c */ /* 0x000fda0003f65270 */
[----:B------:R-:W-:Y:S05]  /*06d0*/  @!P3 BRA `(.L_x_3) ;  /* 0x000000040058b947 */ /* 0x000fea0003800000 */
[----:B------:R-:W-:Y:S01]  /*06e0*/  ISETP.NE.AND P3, PT, R3, RZ, PT ;  /* 0x000000ff0300720c */ /* 0x000fe20003f65270 */
[----:B------:R-:W-:-:S12]  /*06f0*/  @!P1 BRA `(.L_x_4) ;  /* 0x0000000000989947 */ /* 0x000fd80003800000 */
[----:B------:R-:W1:Y:S08]  /*0700*/  LDC R25, c[0x0][0x398] ;  /* 0x0000e600ff197b82 */ /* 0x000e700000000800 */
[----:B------:R-:W2:Y:S08]  /*0710*/  LDC.64 R14, c[0x0][0x388] ;  /* 0x0000e200ff0e7b82 */ /* 0x000eb00000000a00 */
[----:B------:R-:W3:Y:S01]  /*0720*/  LDC.64 R8, c[0x0][0x380] ;  /* 0x0000e000ff087b82 */ /* 0x000ee20000000a00 */
[----:B-1----:R-:W-:-:S04]  /*0730*/  IMAD R11, R7, R25, R0 ;  /* 0x00000019070b7224 */ /* 0x002fc800078e0200 */
[----:B--2---:R-:W-:-:S05]  /*0740*/  IMAD.WIDE R14, R11, 0x4, R14 ;  /* 0x000000040b0e7825 */ /* 0x004fca00078e020e */
[----:B0-----:R0:W2:Y:S01]  /*0750*/  LDG.E R24, desc[UR6][R14.64] ;  /* 0x000000060e187981 */ /* 0x0010a2000c1e1900 */
[----:B------:R-:W-:-:S04]  /*0760*/  IMAD.WIDE.U32 R16, R25, 0x4, R14 ;  /* 0x0000000419107825 */ /* 0x000fc800078e000e */
[----:B---3--:R-:W-:-:S04]  /*0770*/  IMAD.WIDE.U32 R8, R7, 0x4, R8 ;  /* 0x0000000407087825 */ /* 0x008fc800078e0008 */
[C---:B------:R-:W-:Y:S01]  /*0780*/  IMAD.WIDE.U32 R10, R25.reuse, 0x4, R16 ;  /* 0x00000004190a7825 */ /* 0x040fe200078e0010 */
[----:B------:R-:W2:Y:S04]  /*0790*/  LDG.E R23, desc[UR6][R8.64] ;  /* 0x0000000608177981 */ /* 0x000ea8000c1e1900 */
[----:B------:R-:W3:Y:S01]  /*07a0*/  LDG.E R16, desc[UR6][R16.64] ;  /* 0x0000000610107981 */ /* 0x000ee2000c1e1900 */
[----:B------:R-:W-:-:S03]  /*07b0*/  IMAD.WIDE.U32 R12, R25, 0x4, R10 ;  /* 0x00000004190c7825 */ /* 0x000fc600078e000a */
[----:B------:R-:W3:Y:S01]  /*07c0*/  LDG.E R27, desc[UR6][R8.64+0x4] ;  /* 0x00000406081b7981 */ /* 0x000ee2000c1e1900 */
[----:B------:R-:W-:-:S03]  /*07d0*/  IMAD.WIDE.U32 R18, R25, 0x4, R12 ;  /* 0x0000000419127825 */ /* 0x000fc600078e000c */
[----:B------:R1:W4:Y:S04]  /*07e0*/  LDG.E R29, desc[UR6][R10.64] ;  /* 0x000000060a1d7981 */ /* 0x000328000c1e1900 */
[----:B------:R-:W4:Y:S01]  /*07f0*/  LDG.E R26, desc[UR6][R8.64+0x8] ;  /* 0x00000806081a7981 */ /* 0x000f22000c1e1900 */
[----:B------:R-:W-:-:S03]  /*0800*/  IMAD.WIDE.U32 R20, R25, 0x4, R18 ;  /* 0x0000000419147825 */ /* 0x000fc600078e0012 */
[----:B------:R-:W5:Y:S04]  /*0810*/  LDG.E R13, desc[UR6][R12.64] ;  /* 0x000000060c0d7981 */ /* 0x000f68000c1e1900 */
[----:B------:R-:W5:Y:S01]  /*0820*/  LDG.E R28, desc[UR6][R8.64+0xc] ;  /* 0x00000c06081c7981 */ /* 0x000f62000c1e1900 */
[----:B0-----:R-:W-:-:S03]  /*0830*/  IMAD.WIDE.U32 R14, R25, 0x4, R20 ;  /* 0x00000004190e7825 */ /* 0x001fc600078e0014 */
[----:B------:R-:W5:Y:S04]  /*0840*/  LDG.E R19, desc[UR6][R18.64] ;  /* 0x0000000612137981 */ /* 0x000f68000c1e1900 */
[----:B------:R-:W5:Y:S01]  /*0850*/  LDG.E R12, desc[UR6][R8.64+0x10] ;  /* 0x00001006080c7981 */ /* 0x000f62000c1e1900 */
[----:B-1----:R-:W-:-:S03]  /*0860*/  IMAD.WIDE.U32 R10, R25, 0x4, R14 ;  /* 0x00000004190a7825 */ /* 0x002fc600078e000e */
[----:B------:R-:W5:Y:S04]  /*0870*/  LDG.E R21, desc[UR6][R20.64] ;  /* 0x0000000614157981 */ /* 0x000f68000c1e1900 */
[----:B------:R-:W5:Y:S04]  /*0880*/  LDG.E R18, desc[UR6][R8.64+0x14] ;  /* 0x0000140608127981 */ /* 0x000f68000c1e1900 */
[----:B------:R-:W5:Y:S04]  /*0890*/  LDG.E R17, desc[UR6][R8.64+0x18] ;  /* 0x0000180608117981 */ /* 0x000f68000c1e1900 */
[----:B------:R-:W5:Y:S04]  /*08a0*/  LDG.E R14, desc[UR6][R14.64] ;  /* 0x000000060e0e7981 */ /* 0x000f68000c1e1900 */
[----:B------:R-:W5:Y:S04]  /*08b0*/  LDG.E R20, desc[UR6][R8.64+0x1c] ;  /* 0x00001c0608147981 */ /* 0x000f68000c1e1900 */
[----:B------:R-:W5:Y:S01]  /*08c0*/  LDG.E R11, desc[UR6][R10.64] ;  /* 0x000000060a0b7981 */ /* 0x000f62000c1e1900 */
[----:B------:R-:W-:Y:S01]  /*08d0*/  IADD3 R7, PT, PT, R7, 0x8, RZ ;  /* 0x0000000807077810 */ /* 0x000fe20007ffe0ff */
[----:B--2---:R-:W-:-:S04]  /*08e0*/  FFMA R24, R23, R24, R22 ;  /* 0x0000001817187223 */ /* 0x004fc80000000016 */
[----:B---3--:R-:W-:-:S04]  /*08f0*/  FFMA R27, R27, R16, R24 ;  /* 0x000000101b1b7223 */ /* 0x008fc80000000018 */
[----:B----4-:R-:W-:-:S04]  /*0900*/  FFMA R27, R26, R29, R27 ;  /* 0x0000001d1a1b7223 */ /* 0x010fc8000000001b */
[----:B-----5:R-:W-:-:S04]  /*0910*/  FFMA R13, R28, R13, R27 ;  /* 0x0000000d1c0d7223 */ /* 0x020fc8000000001b */
[----:B------:R-:W-:-:S04]  /*0920*/  FFMA R13, R12, R19, R13 ;  /* 0x000000130c0d7223 */ /* 0x000fc8000000000d */
[----:B------:R-:W-:-:S04]  /*0930*/  FFMA R18, R18, R21, R13 ;  /* 0x0000001512127223 */ /* 0x000fc8000000000d */
[----:B------:R-:W-:-:S04]  /*0940*/  FFMA R17, R17, R14, R18 ;  /* 0x0000000e11117223 */ /* 0x000fc80000000012 */
[----:B------:R-:W-:-:S07]  /*0950*/  FFMA R22, R20, R11, R17 ;  /* 0x0000000b14167223 */ /* 0x000fce0000000011 */
.L_x_4:
[----:B------:R-:W-:Y:S05]  /*0960*/  @!P3 BRA `(.L_x_3) ;  /* 0x0000000000b4b947 */ /* 0x000fea0003800000 */
[----:B------:R-:W-:Y:S01]  /*0970*/  ISETP.NE.AND P3, PT, R5, RZ, PT ;  /* 0x000000ff0500720c */ /* 0x000fe20003f65270 */
[----:B------:R-:W-:-:S12]  /*0980*/  @!P0 BRA `(.L_x_5) ;  /* 0x0000000000588947 */ /* 0x000fd80003800000 */
[----:B------:R-:W1:Y:S08]  /*0990*/  LDC R15, c[0x0][0x398] ;  /* 0x0000e600ff0f7b82 */ /* 0x000e700000000800 */
[----:B------:R-:W2:Y:S08]  /*09a0*/  LDC.64 R10, c[0x0][0x388] ;  /* 0x0000e200ff0a7b82 */ /* 0x000eb00000000a00 */
[----:B------:R-:W3:Y:S01]  /*09b0*/  LDC.64 R8, c[0x0][0x380] ;  /* 0x0000e000ff087b82 */ /* 0x000ee20000000a00 */
[----:B-1----:R-:W-:-:S04]  /*09c0*/  IMAD R17, R7, R15, R0 ;  /* 0x0000000f07117224 */ /* 0x002fc800078e0200 */
[----:B--2---:R-:W-:-:S04]  /*09d0*/  IMAD.WIDE R16, R17, 0x4, R10 ;  /* 0x0000000411107825 */ /* 0x004fc800078e020a */
[----:B------:R-:W-:Y:S02]  /*09e0*/  IMAD.WIDE.U32 R10, R15, 0x4, R16 ;  /* 0x000000040f0a7825 */ /* 0x000fe400078e0010 */
[----:B0-----:R-:W2:Y:S02]  /*09f0*/  LDG.E R16, desc[UR6][R16.64] ;  /* 0x0000000610107981 */ /* 0x001ea4000c1e1900 */
[----:B---3--:R-:W-:-:S04]  /*0a00*/  IMAD.WIDE.U32 R8, R7, 0x4, R8 ;  /* 0x0000000407087825 */ /* 0x008fc800078e0008 */
[C---:B------:R-:W-:Y:S01]  /*0a10*/  IMAD.WIDE.U32 R12, R15.reuse, 0x4, R10 ;  /* 0x000000040f0c7825 */ /* 0x040fe200078e000a */
[----:B------:R-:W2:Y:S04]  /*0a20*/  LDG.E R19, desc[UR6][R8.64] ;  /* 0x0000000608137981 */ /* 0x000ea8000c1e1900 */
[----:B------:R-:W3:Y:S01]  /*0a30*/  LDG.E R10, desc[UR6][R10.64] ;  /* 0x000000060a0a7981 */ /* 0x000ee2000c1e1900 */
[----:B------:R-:W-:-:S03]  /*0a40*/  IMAD.WIDE.U32 R14, R15, 0x4, R12 ;  /* 0x000000040f0e7825 */ /* 0x000fc600078e000c */
[----:B------:R-:W3:Y:S04]  /*0a50*/  LDG.E R18, desc[UR6][R8.64+0x4] ;  /* 0x0000040608127981 */ /* 0x000ee8000c1e1900 */
[----:B------:R-:W4:Y:S04]  /*0a60*/  LDG.E R12, desc[UR6][R12.64] ;  /* 0x000000060c0c7981 */ /* 0x000f28000c1e1900 */
[----:B------:R-:W4:Y:S04]  /*0a70*/  LDG.E R21, desc[UR6][R8.64+0x8] ;  /* 0x0000080608157981 */ /* 0x000f28000c1e1900 */
[----:B------:R-:W5:Y:S04]  /*0a80*/  LDG.E R14, desc[UR6][R14.64] ;  /* 0x000000060e0e7981 */ /* 0x000f68000c1e1900 */
[----:B------:R-:W5:Y:S01]  /*0a90*/  LDG.E R23, desc[UR6][R8.64+0xc] ;  /* 0x00000c0608177981 */ /* 0x000f62000c1e1900 */
[----:B------:R-:W-:Y:S01]  /*0aa0*/  IADD3 R7, PT, PT, R7, 0x4, RZ ;  /* 0x0000000407077810 */ /* 0x000fe20007ffe0ff */
[----:B--2---:R-:W-:-:S04]  /*0ab0*/  FFMA R19, R19, R16, R22 ;  /* 0x0000001013137223 */ /* 0x004fc80000000016 */
[----:B---3--:R-:W-:-:S04]  /*0ac0*/  FFMA R18, R18, R10, R19 ;  /* 0x0000000a12127223 */ /* 0x008fc80000000013 */
[----:B----4-:R-:W-:-:S04]  /*0ad0*/  FFMA R18, R21, R12, R18 ;  /* 0x0000000c15127223 */ /* 0x010fc80000000012 */
[----:B-----5:R-:W-:-:S07]  /*0ae0*/  FFMA R22, R23, R14, R18 ;  /* 0x0000000e17167223 */ /* 0x020fce0000000012 */
.L_x_5:
[----:B------:R-:W-:Y:S05]  /*0af0*/  @!P3 BRA `(.L_x_3) ;  /* 0x000000000050b947 */ /* 0x000fea0003800000 */
[----:B------:R-:W1:Y:S08]  /*0b00*/  LDC R15, c[0x0][0x398] ;  /* 0x0000e600ff0f7b82 */ /* 0x000e700000000800 */
[----:B------:R-:W2:Y:S08]  /*0b10*/  LDC.64 R8, c[0x0][0x380] ;  /* 0x0000e000ff087b82 */ /* 0x000eb00000000a00 */
[----:B------:R-:W3:Y:S01]  /*0b20*/  LDC.64 R10, c[0x0][0x388] ;  /* 0x0000e200ff0a7b82 */ /* 0x000ee20000000a00 */
[----:B-1----:R-:W-:-:S02]  /*0b30*/  IMAD R13, R7, R15, R0 ;  /* 0x0000000f070d7224 */ /* 0x002fc400078e0200 */
[----:B--2---:R-:W-:-:S05]  /*0b40*/  IMAD.WIDE.U32 R8, R7, 0x4, R8 ;  /* 0x0000000407087825 */ /* 0x004fca00078e0008 */
[----:B0-----:R-:W2:Y:S01]  /*0b50*/  LDG.E R7, desc[UR6][R8.64] ;  /* 0x0000000608077981 */ /* 0x001ea2000c1e1900 */
[----:B---3--:R-:W-:-:S05]  /*0b60*/  IMAD.WIDE R10, R13, 0x4, R10 ;  /* 0x000000040d0a7825 */ /* 0x008fca00078e020a */
[----:B------:R-:W2:Y:S01]  /*0b70*/  LDG.E R12, desc[UR6][R10.64] ;  /* 0x000000060a0c7981 */ /* 0x000ea2000c1e1900 */
[----:B------:R-:W-:Y:S01]  /*0b80*/  ISETP.NE.AND P3, PT, R5, 0x1, PT ;  /* 0x000000010500780c */ /* 0x000fe20003f65270 */
[----:B--2---:R-:W-:-:S12]  /*0b90*/  FFMA R22, R7, R12, R22 ;  /* 0x0000000c07167223 */ /* 0x004fd80000000016 */
[----:B------:R-:W-:Y:S05]  /*0ba0*/  @!P3 BRA `(.L_x_3) ;  /* 0x000000000024b947 */ /* 0x000fea0003800000 */
[----:B------:R-:W-:Y:S01]  /*0bb0*/  ISETP.NE.AND P3, PT, R5, 0x2, PT ;  /* 0x000000020500780c */ /* 0x000fe20003f65270 */
[C---:B------:R-:W-:Y:S01]  /*0bc0*/  IMAD.WIDE.U32 R12, R15.reuse, 0x4, R10 ;  /* 0x000000040f0c7825 */ /* 0x040fe200078e000a */
[----:B------:R-:W2:Y:S11]  /*0bd0*/  LDG.E R7, desc[UR6][R8.64+0x4] ;  /* 0x0000040608077981 */ /* 0x000eb6000c1e1900 */
[----:B------:R-:W-:-:S02]  /*0be0*/  @P3 IMAD.WIDE.U32 R10, R15, 0x4, R12 ;  /* 0x000000040f0a3825 */ /* 0x000fc400078e000c */
[----:B------:R-:W2:Y:S04]  /*0bf0*/  LDG.E R12, desc[UR6][R12.64] ;  /* 0x000000060c0c7981 */ /* 0x000ea8000c1e1900 */
[----:B------:R-:W3:Y:S04]  /*0c00*/  @P3 LDG.E R15, desc[UR6][R8.64+0x8] ;  /* 0x00000806080f3981 */ /* 0x000ee8000c1e1900 */
[----:B------:R-:W3:Y:S01]  /*0c10*/  @P3 LDG.E R10, desc[UR6][R10.64] ;  /* 0x000000060a0a3981 */ /* 0x000ee2000c1e1900 */
[----:B--2---:R-:W-:-:S04]  /*0c20*/  FFMA R22, R7, R12, R22 ;  /* 0x0000000c07167223 */ /* 0x004fc80000000016 */
[----:B---3--:R-:W-:-:S07]  /*0c30*/  @P3 FFMA R22, R15, R10, R22 ;  /* 0x0000000a0f163223 */ /* 0x008fce0000000016 */
.L_x_3:
[----:B------:R-:W1:Y:S01]  /*0c40*/  LDC.64 R8, c[0x0][0x390] ;  /* 0x0000e400ff087b82 */ /* 0x000e620000000a00 */
[----:B------:R-:W2:Y:S01]  /*0c50*/  LDCU UR8, c[0x0][0x398] ;  /* 0x00007300ff0877ac */ /* 0x000ea20008000800 */
[C---:B-1----:R-:W-:Y:S01]  /*0c60*/  IMAD.WIDE R8, R0.reuse, 0x4, R8 ;  /* 0x0000000400087825 */ /* 0x042fe200078e0208 */
[----:B------:R-:W-:-:S04]  /*0c70*/  IADD3 R0, PT, PT, R0, 0x1, RZ ;  /* 0x0000000100007810 */ /* 0x000fc80007ffe0ff */
[----:B0-----:R1:W-:Y:S01]  /*0c80*/  STG.E desc[UR6][R8.64], R22 ;  /* 0x0000001608007986 */ /* 0x0013e2000c101906 */
[----:B--2---:R-:W-:-:S13]  /*0c90*/  ISETP.GE.AND P3, PT, R0, UR8, PT ;  /* 0x0000000800007c0c */ /* 0x004fda000bf66270 */
[----:B-1----:R-:W-:Y:S05]  /*0ca0*/  @!P3 BRA `(.L_x_6) ;  /* 0xfffffff4003cb947 */ /* 0x002fea000383ffff */
[----:B------:R-:W-:Y:S05]  /*0cb0*/  EXIT ;  /* 0x000000000000794d */ /* 0x000fea0003800000 */
.L_x_0:
[----:B------:R-:W-:Y:S01]  /*0cc0*/  IADD3 R2, PT, PT, R2, UR4, -R5 ;  /* 0x0000000402027c10 */ /* 0x000fe2000fffe805 */
[----:B------:R-:W-:Y:S01]  /*0cd0*/  BSSY.RECONVERGENT B0, `(.L_x_7) ;  /* 0x0000016000007945 */ /* 0x000fe20003800200 */
[----:B------:R-:W-:Y:S02]  /*0ce0*/  IADD3 R7, PT, PT, -R0, R5, RZ ;  /* 0x0000000500077210 */ /* 0x000fe40007ffe1ff */
[----:B------:R-:W-:Y:S02]  /*0cf0*/  ISETP.GT.U32.AND P0, PT, R2, -0x8, PT ;  /* 0xfffffff80200780c */ /* 0x000fe40003f04070 */
[----:B------:R-:W-:-:S04]  /*0d00*/  LOP3.LUT R8, R7, 0x7, RZ, 0xc0, !PT ;  /* 0x0000000707087812 */ /* 0x000fc800078ec0ff */
[----:B------:R-:W-:-:S07]  /*0d10*/  ISETP.NE.AND P1, PT, R8, RZ, PT ;  /* 0x000000ff0800720c */ /* 0x000fce0003f25270 */
[----:B------:R-:W-:Y:S06]  /*0d20*/  @P0 BRA `(.L_x_8) ;  /* 0x0000000000400947 */ /* 0x000fec0003800000 */
[----:B------:R-:W1:Y:S01]  /*0d30*/  LDC.64 R4, c[0x0][0x390] ;  /* 0x0000e400ff047b82 */ /* 0x000e620000000a00 */
[----:B------:R-:W-:Y:S01]  /*0d40*/  HFMA2 R6, -RZ, RZ, 0, 0 ;  /* 0x00000000ff067431 */ /* 0x000fe200000001ff */
[----:B------:R-:W-:-:S07]  /*0d50*/  LOP3.LUT R9, R7, 0xfffffff8, RZ, 0xc0, !PT ;  /* 0xfffffff807097812 */ /* 0x000fce00078ec0ff */
.L_x_9:
[----:B-12---:R-:W-:Y:S01]  /*0d60*/  IMAD.WIDE R2, R0, 0x4, R4 ;  /* 0x0000000400027825 */ /* 0x006fe200078e0204 */
[----:B------:R-:W-:Y:S02]  /*0d70*/  IADD3 R6, PT, PT, R6, 0x8, RZ ;  /* 0x0000000806067810 */ /* 0x000fe40007ffe0ff */
[----:B------:R-:W-:Y:S02]  /*0d80*/  IADD3 R0, PT, PT, R0, 0x8, RZ ;  /* 0x0000000800007810 */ /* 0x000fe40007ffe0ff */
[----:B0-----:R2:W-:Y:S01]  /*0d90*/  STG.E desc[UR6][R2.64], RZ ;  /* 0x000000ff02007986 */ /* 0x0015e2000c101906 */
[----:B------:R-:W-:-:S03]  /*0da0*/  ISETP.NE.AND P0, PT, R6, R9, PT ;  /* 0x000000090600720c */ /* 0x000fc60003f05270 */
[----:B------:R2:W-:Y:S04]  /*0db0*/  STG.E desc[UR6][R2.64+0x4], RZ ;  /* 0x000004ff02007986 */ /* 0x0005e8000c101906 */
[----:B------:R2:W-:Y:S04]  /*0dc0*/  STG.E desc[UR6][R2.64+0x8], RZ ;  /* 0x000008ff02007986 */ /* 0x0005e8000c101906 */
[----:B------:R2:W-:Y:S04]  /*0dd0*/  STG.E desc[UR6][R2.64+0xc], RZ ;  /* 0x00000cff02007986 */ /* 0x0005e8000c101906 */
[----:B------:R2:W-:Y:S04]  /*0de0*/  STG.E desc[UR6][R2.64+0x10], RZ ;  /* 0x000010ff02007986 */ /* 0x0005e8000c101906 */
[----:B------:R2:W-:Y:S04]  /*0df0*/  STG.E desc[UR6][R2.64+0x14], RZ ;  /* 0x000014ff02007986 */ /* 0x0005e8000c101906 */
[----:B------:R2:W-:Y:S04]  /*0e00*/  STG.E desc[UR6][R2.64+0x18], RZ ;  /* 0x000018ff02007986 */ /* 0x0005e8000c101906 */
[----:B------:R2:W-:Y:S01]  /*0e10*/  STG.E desc[UR6][R2.64+0x1c], RZ ;  /* 0x00001cff02007986 */ /* 0x0005e2000c101906 */
[----:B------:R-:W-:Y:S05]  /*0e20*/  @P0 BRA `(.L_x_9) ;  /* 0xfffffffc00cc0947 */ /* 0x000fea000383ffff */
.L_x_8:
[----:B0-----:R-:W-:Y:S05]  /*0e30*/  BSYNC.RECONVERGENT B0 ;  /* 0x0000000000007941 */ /* 0x001fea0003800200 */
.L_x_7:
[----:B------:R-:W-:Y:S05]  /*0e40*/  @!P1 EXIT ;  /* 0x000000000000994d */ /* 0x000fea0003800000 */
[----:B------:R-:W-:Y:S02]  /*0e50*/  ISETP.GE.U32.AND P0, PT, R8, 0x4, PT ;  /* 0x000000040800780c */ /* 0x000fe40003f06070 */
[----:B------:R-:W-:-:S04]  /*0e60*/  LOP3.LUT R4, R7, 0x3, RZ, 0xc0, !PT ;  /* 0x0000000307047812 */ /* 0x000fc800078ec0ff */
[----:B------:R-:W-:-:S07]  /*0e70*/  ISETP.NE.AND P1, PT, R4, RZ, PT ;  /* 0x000000ff0400720c */ /* 0x000fce0003f25270 */
[----:B--2---:R-:W0:Y:S02]  /*0e80*/  @P0 LDC.64 R2, c[0x0][0x390] ;  /* 0x0000e400ff020b82 */ /* 0x004e240000000a00 */
[----:B0-----:R-:W-:-:S05]  /*0e90*/  @P0 IMAD.WIDE R2, R0, 0x4, R2 ;  /* 0x0000000400020825 */ /* 0x001fca00078e0202 */
[----:B------:R0:W-:Y:S04]  /*0ea0*/  @P0 STG.E desc[UR6][R2.64], RZ ;  /* 0x000000ff02000986 */ /* 0x0001e8000c101906 */
[----:B------:R0:W-:Y:S04]  /*0eb0*/  @P0 STG.E desc[UR6][R2.64+0x4], RZ ;  /* 0x000004ff02000986 */ /* 0x0001e8000c101906 */
[----:B------:R0:W-:Y:S04]  /*0ec0*/  @P0 STG.E desc[UR6][R2.64+0x8], RZ ;  /* 0x000008ff02000986 */ /* 0x0001e8000c101906 */
[----:B------:R0:W-:Y:S01]  /*0ed0*/  @P0 STG.E desc[UR6][R2.64+0xc], RZ ;  /* 0x00000cff02000986 */ /* 0x0001e2000c101906 */
[----:B------:R-:W-:Y:S05]  /*0ee0*/  @!P1 EXIT ;  /* 0x000000000000994d */ /* 0x000fea0003800000 */
[----:B------:R-:W-:Y:S02]  /*0ef0*/  ISETP.NE.AND P1, PT, R4, 0x1, PT ;  /* 0x000000010400780c */ /* 0x000fe40003f25270 */
[----:B------:R-:W-:Y:S02]  /*0f00*/  LOP3.LUT R4, R7, 0x1, RZ, 0xc0, !PT ;  /* 0x0000000107047812 */ /* 0x000fe400078ec0ff */
[----:B------:R-:W-:Y:S02]  /*0f10*/  @P0 IADD3 R0, PT, PT, R0, 0x4, RZ ;  /* 0x0000000400000810 */ /* 0x000fe40007ffe0ff */
[----:B------:R-:W-:-:S07]  /*0f20*/  ISETP.NE.U32.AND P0, PT, R4, 0x1, PT ;  /* 0x000000010400780c */ /* 0x000fce0003f05070 */
[----:B0-----:R-:W0:Y:S02]  /*0f30*/  @P1 LDC.64 R2, c[0x0][0x390] ;  /* 0x0000e400ff021b82 */ /* 0x001e240000000a00 */
[----:B0-----:R-:W-:-:S05]  /*0f40*/  @P1 IMAD.WIDE R2, R0, 0x4, R2 ;  /* 0x0000000400021825 */ /* 0x001fca00078e0202 */
[----:B------:R0:W-:Y:S04]  /*0f50*/  @P1 STG.E desc[UR6][R2.64], RZ ;  /* 0x000000ff02001986 */ /* 0x0001e8000c101906 */
[----:B------:R0:W-:Y:S01]  /*0f60*/  @P1 STG.E desc[UR6][R2.64+0x4], RZ ;  /* 0x000004ff02001986 */ /* 0x0001e2000c101906 */
[----:B------:R-:W-:Y:S05]  /*0f70*/  @P0 EXIT ;  /* 0x000000000000094d */ /* 0x000fea0003800000 */
[----:B0-----:R-:W0:Y:S01]  /*0f80*/  LDC.64 R2, c[0x0][0x390] ;  /* 0x0000e400ff027b82 */ /* 0x001e220000000a00 */
[----:B------:R-:W-:-:S05]  /*0f90*/  @P1 IADD3 R0, PT, PT, R0, 0x2, RZ ;  /* 0x0000000200001810 */ /* 0x000fca0007ffe0ff */
[----:B0-----:R-:W-:-:S05]  /*0fa0*/  IMAD.WIDE R2, R0, 0x4, R2 ;  /* 0x0000000400027825 */ /* 0x001fca00078e0202 */
[----:B------:R-:W-:Y:S01]  /*0fb0*/  STG.E desc[UR6][R2.64], RZ ;  /* 0x000000ff02007986 */ /* 0x000fe2000c101906 */
[----:B------:R-:W-:Y:S05]  /*0fc0*/  EXIT ;  /* 0x000000000000794d */ /* 0x000fea0003800000 */
.L_x_10:
[----:B------:R-:W-:-:S00]  /*0fd0*/  BRA `(.L_x_10) ;  /* 0xfffffffc00fc7947 */ /* 0x000fc0000383ffff */
[----:B------:R-:W-:-:S00]  /*0fe0*/  NOP ;  /* 0x0000000000007918 */ /* 0x000fc00000000000 */
        /* <DEDUP_REMOVED lines=9> */
.L_x_22:


//--------------------- .text._Z9matMulRowPKfS0_Pfi --------------------------
	.section	.text._Z9matMulRowPKfS0_Pfi,"ax",@progbits
	.align	128
        .global         _Z9matMulRowPKfS0_Pfi
        .type           _Z9matMulRowPKfS0_Pfi,@function
        .size           _Z9matMulRowPKfS0_Pfi,(.L_x_23 - _Z9matMulRowPKfS0_Pfi)
        .other          _Z9matMulRowPKfS0_Pfi,@"STO_CUDA_ENTRY STV_DEFAULT"
_Z9matMulRowPKfS0_Pfi:
.text._Z9matMulRowPKfS0_Pfi:
[----:B------:R-:W-:Y:S01]  /*0000*/  LDC R1, c[0x0][0x37c] ;  /* 0x0000df00ff017b82 */ /* 0x000fe20000000800 */
[----:B------:R-:W0:Y:S07]  /*0010*/  S2R R3, SR_TID.X ;  /* 0x0000000000037919 */ /* 0x000e2e0000002100 */
[----:B------:R-:W0:Y:S08]  /*0020*/  S2UR UR4, SR_CTAID.X ;  /* 0x00000000000479c3 */ /* 0x000e300000002500 */
[----:B------:R-:W0:Y:S08]  /*0030*/  LDC R2, c[0x0][0x360] ;  /* 0x0000d800ff027b82 */ /* 0x000e300000000800 */
[----:B------:R-:W1:Y:S01]  /*0040*/  LDC R5, c[0x0][0x398] ;  /* 0x0000e600ff057b82 */ /* 0x000e620000000800 */
[----:B0-----:R-:W-:Y:S01]  /*0050*/  IMAD R2, R2, UR4, R3 ;  /* 0x0000000402027c24 */ /* 0x001fe2000f8e0203 */
[----:B-1----:R-:W-:-:S04]  /*0060*/  ISETP.GE.AND P0, PT, R5, 0x1, PT ;  /* 0x000000010500780c */ /* 0x002fc80003f06270 */
[----:B------:R-:W-:-:S13]  /*0070*/  ISETP.GE.OR P0, PT, R2, R5, !P0 ;  /* 0x000000050200720c */ /* 0x000fda0004706670 */
[----:B------:R-:W-:Y:S05]  /*0080*/  @P0 EXIT ;  /* 0x000000000000094d */ /* 0x000fea0003800000 */
[C---:B------:R-:W-:Y:S01]  /*0090*/  IADD3 R0, PT, PT, R5.reuse, -0x1, RZ ;  /* 0xffffffff05007810 */ /* 0x040fe20007ffe0ff */
[----:B------:R-:W-:Y:S01]  /*00a0*/  IMAD R2, R2, R5, RZ ;  /* 0x0000000502027224 */ /* 0x000fe200078e02ff */
[C---:B------:R-:W-:Y:S01]  /*00b0*/  LOP3.LUT R3, R5.reuse, 0x7, RZ, 0xc0, !PT ;  /* 0x0000000705037812 */ /* 0x040fe200078ec0ff */
[----:B------:R-:W0:Y:S01]  /*00c0*/  LDCU.64 UR4, c[0x0][0x358] ;  /* 0x00006b00ff0477ac */ /* 0x000e220008000a00 */
[----:B------:R-:W-:Y:S02]  /*00d0*/  ISETP.GE.U32.AND P0, PT, R0, 0x7, PT ;  /* 0x000000070000780c */ /* 0x000fe40003f06070 */
[----:B------:R-:W-:Y:S01]  /*00e0*/  LOP3.LUT R0, R5, 0x7ffffff8, RZ, 0xc0, !PT ;  /* 0x7ffffff805007812 */ /* 0x000fe200078ec0ff */
[----:B------:R-:W-:-:S03]  /*00f0*/  HFMA2 R5, -RZ, RZ, 0, 0 ;  /* 0x00000000ff057431 */ /* 0x000fc600000001ff */
[----:B------:R-:W-:-:S07]  /*0100*/  IADD3 R4, PT, PT, -R0, RZ, RZ ;  /* 0x000000ff00047210 */ /* 0x000fce0007ffe1ff */
.L_x_15:
[----:B-1----:R-:W-:Y:S02]  /*0110*/  MOV R16, RZ ;  /* 0x000000ff00107202 */ /* 0x002fe40000000f00 */
[----:B------:R-:W-:Y:S01]  /*0120*/  MOV R6, RZ ;  /* 0x000000ff00067202 */ /* 0x000fe20000000f00 */
[----:B------:R-:W-:Y:S06]  /*0130*/  @!P0 BRA `(.L_x_11) ;  /* 0x0000000000f08947 */ /* 0x000fec0003800000 */
[----:B------:R-:W1:Y:S01]  /*0140*/  LDC R8, c[0x0][0x398] ;  /* 0x0000e600ff087b82 */ /* 0x000e620000000800 */
[----:B------:R-:W-:Y:S02]  /*0150*/  MOV R16, RZ ;  /* 0x000000ff00107202 */ /* 0x000fe40000000f00 */
[----:B------:R-:W-:Y:S02]  /*0160*/  MOV R9, R2 ;  /* 0x0000000200097202 */ /* 0x000fe40000000f00 */
[-C--:B------:R-:W-:Y:S02]  /*0170*/  MOV R7, R5.reuse ;  /* 0x0000000500077202 */ /* 0x080fe40000000f00 */
[----:B------:R-:W-:Y:S02]  /*0180*/  MOV R10, R4 ;  /* 0x00000004000a7202 */ /* 0x000fe40000000f00 */
[----:B-1----:R-:W-:Y:S01]  /*0190*/  IADD3 R11, PT, PT, R5, R8, RZ ;  /* 0x00000008050b7210 */ /* 0x002fe20007ffe0ff */
[C-C-:B------:R-:W-:Y:S01]  /*01a0*/  IMAD R25, R8.reuse, 0x3, R5.reuse ;  /* 0x0000000308197824 */ /* 0x140fe200078e0205 */
[CC--:B------:R-:W-:Y:S01]  /*01b0*/  LEA R6, R8.reuse, R5.reuse, 0x1 ;  /* 0x0000000508067211 */ /* 0x0c0fe200078e08ff */
[C-C-:B------:R-:W-:Y:S01]  /*01c0*/  IMAD R29, R8.reuse, 0x5, R5.reuse ;  /* 0x00000005081d7824 */ /* 0x140fe200078e0205 */
[C---:B------:R-:W-:Y:S01]  /*01d0*/  LEA R27, R8.reuse, R5, 0x2 ;  /* 0x00000005081b7211 */ /* 0x040fe200078e10ff */
[----:B------:R-:W-:-:S02]  /*01e0*/  IMAD R24, R8, 0x6, R5 ;  /* 0x0000000608187824 */ /* 0x000fc400078e0205 */
[----:B------:R-:W-:-:S07]  /*01f0*/  IMAD R26, R8, 0x7, R5 ;  /* 0x00000007081a7824 */ /* 0x000fce00078e0205 */
.L_x_12:
[----:B------:R-:W1:Y:S08]  /*0200*/  LDC.64 R14, c[0x0][0x388] ;  /* 0x0000e200ff0e7b82 */ /* 0x000e700000000a00 */
[----:B------:R-:W2:Y:S01]  /*0210*/  LDC.64 R12, c[0x0][0x380] ;  /* 0x0000e000ff0c7b82 */ /* 0x000ea20000000a00 */
[----:B-1----:R-:W-:-:S06]  /*0220*/  IMAD.WIDE.U32 R18, R7, 0x4, R14 ;  /* 0x0000000407127825 */ /* 0x002fcc00078e000e */
[----:B0-----:R-:W3:Y:S01]  /*0230*/  LDG.E R18, desc[UR4][R18.64] ;  /* 0x0000000412127981 */ /* 0x001ee2000c1e1900 */
[----:B--2---:R-:W-:-:S05]  /*0240*/  IMAD.WIDE R12, R9, 0x4, R12 ;  /* 0x00000004090c7825 */ /* 0x004fca00078e020c */
[----:B------:R-:W3:Y:S01]  /*0250*/  LDG.E R17, desc[UR4][R12.64] ;  /* 0x000000040c117981 */ /* 0x000ee2000c1e1900 */
[----:B------:R-:W-:-:S03]  /*0260*/  IMAD.WIDE.U32 R22, R11, 0x4, R14 ;  /* 0x000000040b167825 */ /* 0x000fc600078e000e */
[----:B------:R-:W2:Y:S01]  /*0270*/  LDG.E R19, desc[UR4][R12.64+0x8] ;  /* 0x000008040c137981 */ /* 0x000ea2000c1e1900 */
[----:B------:R-:W-:-:S03]  /*0280*/  IMAD.WIDE.U32 R20, R6, 0x4, R14 ;  /* 0x0000000406147825 */ /* 0x000fc600078e000e */
[----:B------:R-:W4:Y:S04]  /*0290*/  LDG.E R22, desc[UR4][R22.64] ;  /* 0x0000000416167981 */ /* 0x000f28000c1e1900 */
[----:B------:R-:W2:Y:S04]  /*02a0*/  LDG.E R20, desc[UR4][R20.64] ;  /* 0x0000000414147981 */ /* 0x000ea8000c1e1900 */
[----:B------:R-:W5:Y:S01]  /*02b0*/  LDG.E R23, desc[UR4][R12.64+0x10] ;  /* 0x000010040c177981 */ /* 0x000f62000c1e1900 */
[----:B---3--:R-:W-:-:S03]  /*02c0*/  FFMA R17, R17, R18, R16 ;  /* 0x0000001211117223 */ /* 0x008fc60000000010 */
[----:B------:R-:W4:Y:S02]  /*02d0*/  LDG.E R16, desc[UR4][R12.64+0x4] ;  /* 0x000004040c107981 */ /* 0x000f24000c1e1900 */
[----:B----4-:R-:W-:Y:S01]  /*02e0*/  FFMA R28, R16, R22, R17 ;  /* 0x00000016101c7223 */ /* 0x010fe20000000011 */
[----:B------:R-:W-:-:S04]  /*02f0*/  IMAD.WIDE.U32 R16, R25, 0x4, R14 ;  /* 0x0000000419107825 */ /* 0x000fc800078e000e */
[----:B--2---:R-:W-:Y:S01]  /*0300*/  FFMA R28, R19, R20, R28 ;  /* 0x00000014131c7223 */ /* 0x004fe2000000001c */
[--C-:B------:R-:W-:Y:S01]  /*0310*/  IMAD.WIDE.U32 R18, R27, 0x4, R14.reuse ;  /* 0x000000041b127825 */ /* 0x100fe200078e000e */
[----:B------:R-:W2:Y:S05]  /*0320*/  LDG.E R16, desc[UR4][R16.64] ;  /* 0x0000000410107981 */ /* 0x000eaa000c1e1900 */
[----:B------:R-:W5:Y:S04]  /*0330*/  LDG.E R18, desc[UR4][R18.64] ;  /* 0x0000000412127981 */ /* 0x000f68000c1e1900 */
[----:B------:R-:W2:Y:S01]  /*0340*/  LDG.E R17, desc[UR4][R12.64+0xc] ;  /* 0x00000c040c117981 */ /* 0x000ea2000c1e1900 */
[----:B------:R-:W-:-:S03]  /*0350*/  IMAD.WIDE.U32 R20, R29, 0x4, R14 ;  /* 0x000000041d147825 */ /* 0x000fc600078e000e */
[----:B------:R-:W3:Y:S04]  /*0360*/  LDG.E R19, desc[UR4][R12.64+0x1c] ;  /* 0x00001c040c137981 */ /* 0x000ee8000c1e1900 */
[----:B------:R-:W4:Y:S01]  /*0370*/  LDG.E R20, desc[UR4][R20.64] ;  /* 0x0000000414147981 */ /* 0x000f22000c1e1900 */
[----:B--2---:R-:W-:-:S03]  /*0380*/  FFMA R28, R17, R16, R28 ;  /* 0x00000010111c7223 */ /* 0x004fc6000000001c */
[----:B------:R-:W4:Y:S01]  /*0390*/  LDG.E R17, desc[UR4][R12.64+0x14] ;  /* 0x000014040c117981 */ /* 0x000f22000c1e1900 */
[----:B-----5:R-:W-:Y:S01]  /*03a0*/  FFMA R28, R23, R18, R28 ;  /* 0x00000012171c7223 */ /* 0x020fe2000000001c */
[--C-:B------:R-:W-:Y:S02]  /*03b0*/  IMAD.WIDE.U32 R22, R24, 0x4, R14.reuse ;  /* 0x0000000418167825 */ /* 0x100fe400078e000e */
[----:B------:R-:W2:Y:S02]  /*03c0*/  LDG.E R16, desc[UR4][R12.64+0x18] ;  /* 0x000018040c107981 */ /* 0x000ea4000c1e1900 */
[----:B------:R-:W-:Y:S02]  /*03d0*/  IMAD.WIDE.U32 R14, R26, 0x4, R14 ;  /* 0x000000041a0e7825 */ /* 0x000fe400078e000e */
[----:B------:R-:W2:Y:S04]  /*03e0*/  LDG.E R22, desc[UR4][R22.64] ;  /* 0x0000000416167981 */ /* 0x000ea8000c1e1900 */
[----:B------:R-:W3:Y:S01]  /*03f0*/  LDG.E R14, desc[UR4][R14.64] ;  /* 0x000000040e0e7981 */ /* 0x000ee2000c1e1900 */
[----:B------:R-:W-:-:S04]  /*0400*/  IADD3 R10, PT, PT, R10, 0x8, RZ ;  /* 0x000000080a0a7810 */ /* 0x000fc80007ffe0ff */
[----:B------:R-:W-:Y:S01]  /*0410*/  ISETP.NE.AND P1, PT, R10, RZ, PT ;  /* 0x000000ff0a00720c */ /* 0x000fe20003f25270 */
[C---:B------:R-:W-:Y:S01]  /*0420*/  IMAD R27, R8.reuse, 0x8, R27 ;  /* 0x00000008081b7824 */ /* 0x040fe200078e021b */
[C---:B------:R-:W-:Y:S02]  /*0430*/  LEA R11, R8.reuse, R11, 0x3 ;  /* 0x0000000b080b7211 */ /* 0x040fe400078e18ff */
[C---:B------:R-:W-:Y:S02]  /*0440*/  LEA R6, R8.reuse, R6, 0x3 ;  /* 0x0000000608067211 */ /* 0x040fe400078e18ff */
[C---:B------:R-:W-:Y:S02]  /*0450*/  LEA R25, R8.reuse, R25, 0x3 ;  /* 0x0000001908197211 */ /* 0x040fe400078e18ff */
[C---:B------:R-:W-:Y:S02]  /*0460*/  LEA R29, R8.reuse, R29, 0x3 ;  /* 0x0000001d081d7211 */ /* 0x040fe400078e18ff */
[----:B------:R-:W-:-:S02]  /*0470*/  LEA R24, R8, R24, 0x3 ;  /* 0x0000001808187211 */ /* 0x000fc400078e18ff */
[C---:B------:R-:W-:Y:S02]  /*0480*/  LEA R26, R8.reuse, R26, 0x3 ;  /* 0x0000001a081a7211 */ /* 0x040fe400078e18ff */
[----:B------:R-:W-:Y:S02]  /*0490*/  LEA R7, R8, R7, 0x3 ;  /* 0x0000000708077211 */ /* 0x000fe400078e18ff */
[----:B------:R-:W-:Y:S01]  /*04a0*/  IADD3 R9, PT, PT, R9, 0x8, RZ ;  /* 0x0000000809097810 */ /* 0x000fe20007ffe0ff */
[----:B----4-:R-:W-:-:S04]  /*04b0*/  FFMA R17, R17, R20, R28 ;  /* 0x0000001411117223 */ /* 0x010fc8000000001c */
[----:B--2---:R-:W-:-:S04]  /*04c0*/  FFMA R16, R16, R22, R17 ;  /* 0x0000001610107223 */ /* 0x004fc80000000011 */
[----:B---3--:R-:W-:Y:S01]  /*04d0*/  FFMA R16, R19, R14, R16 ;  /* 0x0000000e13107223 */ /* 0x008fe20000000010 */
[----:B------:R-:W-:Y:S06]  /*04e0*/  @P1 BRA `(.L_x_12) ;  /* 0xfffffffc00441947 */ /* 0x000fec000383ffff */
[----:B------:R-:W-:-:S07]  /*04f0*/  MOV R6, R0 ;  /* 0x0000000000067202 */ /* 0x000fce0000000f00 */
.L_x_11:
[----:B------:R-:W-:-:S13]  /*0500*/  ISETP.NE.AND P1, PT, R3, RZ, PT ;  /* 0x000000ff0300720c */ /* 0x000fda0003f25270 */
[----:B------:R-:W-:Y:S05]  /*0510*/  @!P1 BRA `(.L_x_13) ;  /* 0x0000000000ec9947 */ /* 0x000fea0003800000 */
[----:B------:R-:W1:Y:S01]  /*0520*/  LDC R7, c[0x0][0x398] ;  /* 0x0000e600ff077b82 */ /* 0x000e620000000800 */
[----:B------:R-:W-:-:S04]  /*0530*/  IADD3 R8, PT, PT, R3, -0x1, RZ ;  /* 0xffffffff03087810 */ /* 0x000fc80007ffe0ff */
[----:B------:R-:W-:Y:S02]  /*0540*/  ISETP.GE.U32.AND P1, PT, R8, 0x3, PT ;  /* 0x000000030800780c */ /* 0x000fe40003f26070 */
[----:B-1----:R-:W-:-:S11]  /*0550*/  LOP3.LUT P2, R20, R7, 0x3, RZ, 0xc0, !PT ;  /* 0x0000000307147812 */ /* 0x002fd6000784c0ff */
[----:B------:R-:W-:Y:S05]  /*0560*/  @!P1 BRA `(.L_x_14) ;  /* 0x0000000000689947 */ /* 0x000fea0003800000 */
[----:B------:R-:W1:Y:S01]  /*0570*/  LDC R22, c[0x0][0x398] ;  /* 0x0000e600ff167b82 */ /* 0x000e620000000800 */
[----:B------:R-:W-:-:S07]  /*0580*/  IADD3 R13, PT, PT, R2, R6, RZ ;  /* 0x00000006020d7210 */ /* 0x000fce0007ffe0ff */
[----:B------:R-:W2:Y:S08]  /*0590*/  LDC.64 R10, c[0x0][0x388] ;  /* 0x0000e200ff0a7b82 */ /* 0x000eb00000000a00 */
[----:B------:R-:W3:Y:S01]  /*05a0*/  LDC.64 R8, c[0x0][0x380] ;  /* 0x0000e000ff087b82 */ /* 0x000ee20000000a00 */
[----:B-1----:R-:W-:-:S04]  /*05b0*/  IMAD R19, R6, R22, R5 ;  /* 0x0000001606137224 */ /* 0x002fc800078e0205 */
[C---:B------:R-:W-:Y:S02]  /*05c0*/  IMAD.IADD R15, R19.reuse, 0x1, R22 ;  /* 0x00000001130f7824 */ /* 0x040fe400078e0216 */
[----:B--2---:R-:W-:-:S03]  /*05d0*/  IMAD.WIDE.U32 R18, R19, 0x4, R10 ;  /* 0x0000000413127825 */ /* 0x004fc600078e000a */
[----:B------:R-:W-:-:S03]  /*05e0*/  IADD3 R21, PT, PT, R15, R22, RZ ;  /* 0x000000160f157210 */ /* 0x000fc60007ffe0ff */
[----:B0-----:R-:W2:Y:S01]  /*05f0*/  LDG.E R19, desc[UR4][R18.64] ;  /* 0x0000000412137981 */ /* 0x001ea2000c1e1900 */
[----:B---3--:R-:W-:-:S04]  /*0600*/  IMAD.WIDE R8, R13, 0x4, R8 ;  /* 0x000000040d087825 */ /* 0x008fc800078e0208 */
[--C-:B------:R-:W-:Y:S01]  /*0610*/  IMAD.WIDE.U32 R12, R15, 0x4, R10.reuse ;  /* 0x000000040f0c7825 */ /* 0x100fe200078e000a */
[----:B------:R-:W2:Y:S03]  /*0620*/  LDG.E R17, desc[UR4][R8.64] ;  /* 0x0000000408117981 */ /* 0x000ea6000c1e1900 */
[C-C-:B------:R-:W-:Y:S01]  /*0630*/  IMAD.WIDE.U32 R14, R21.reuse, 0x4, R10.reuse ;  /* 0x00000004150e7825 */ /* 0x140fe200078e000a */
[----:B------:R-:W-:Y:S01]  /*0640*/  IADD3 R21, PT, PT, R21, R22, RZ ;  /* 0x0000001615157210 */ /* 0x000fe20007ffe0ff */
[----:B------:R-:W3:Y:S04]  /*0650*/  LDG.E R12, desc[UR4][R12.64] ;  /* 0x000000040c0c7981 */ /* 0x000ee8000c1e1900 */
[----:B------:R-:W3:Y:S01]  /*0660*/  LDG.E R22, desc[UR4][R8.64+0x4] ;  /* 0x0000040408167981 */ /* 0x000ee2000c1e1900 */
[----:B------:R-:W-:-:S03]  /*0670*/  IMAD.WIDE.U32 R10, R21, 0x4, R10 ;  /* 0x00000004150a7825 */ /* 0x000fc600078e000a */
        /* <DEDUP_REMOVED lines=9> */
.L_x_14:
[----:B------:R-:W-:Y:S05]  /*0710*/  @!P2 BRA `(.L_x_13) ;  /* 0x00000000006ca947 */ /* 0x000fea0003800000 */
[----:B------:R-:W1:Y:S01]  /*0720*/  LDC.64 R18, c[0x0][0x388] ;  /* 0x0000e200ff127b82 */ /* 0x000e620000000a00 */
[----:B------:R-:W-:Y:S02]  /*0730*/  ISETP.NE.AND P1, PT, R20, 0x1, PT ;  /* 0x000000011400780c */ /* 0x000fe40003f25270 */
[----:B------:R-:W-:-:S04]  /*0740*/  LOP3.LUT R12, R7, 0x1, RZ, 0xc0, !PT ;  /* 0x00000001070c7812 */ /* 0x000fc800078ec0ff */
[----:B------:R-:W-:Y:S01]  /*0750*/  ISETP.NE.U32.AND P2, PT, R12, 0x1, PT ;  /* 0x000000010c00780c */ /* 0x000fe20003f45070 */
[----:B------:R-:W2:Y:S06]  /*0760*/  LDC.64 R14, c[0x0][0x380] ;  /* 0x0000e000ff0e7b82 */ /* 0x000eac0000000a00 */
[----:B------:R-:W-:Y:S01]  /*0770*/  @P1 IMAD R12, R6, R7, R5 ;  /* 0x00000007060c1224 */ /* 0x000fe200078e0205 */
[----:B------:R-:W-:Y:S01]  /*0780*/  @P1 IADD3 R17, PT, PT, R2, R6, RZ ;  /* 0x0000000602111210 */ /* 0x000fe20007ffe0ff */
[----:B------:R-:W3:Y:S01]  /*0790*/  LDC.64 R8, c[0x0][0x380] ;  /* 0x0000e000ff087b82 */ /* 0x000ee20000000a00 */
[----:B------:R-:W-:-:S02]  /*07a0*/  @P1 IADD3 R6, PT, PT, R6, 0x2, RZ ;  /* 0x0000000206061810 */ /* 0x000fc40007ffe0ff */
[----:B------:R-:W-:-:S03]  /*07b0*/  @P1 IADD3 R21, PT, PT, R12, R7, RZ ;  /* 0x000000070c151210 */ /* 0x000fc60007ffe0ff */
[----:B------:R-:W-:Y:S02]  /*07c0*/  @!P2 IMAD R7, R6, R7, R5 ;  /* 0x000000070607a224 */ /* 0x000fe400078e0205 */
[----:B------:R-:W4:Y:S01]  /*07d0*/  LDC.64 R10, c[0x0][0x388] ;  /* 0x0000e200ff0a7b82 */ /* 0x000f220000000a00 */
[----:B-1----:R-:W-:-:S04]  /*07e0*/  @P1 IMAD.WIDE.U32 R12, R12, 0x4, R18 ;  /* 0x000000040c0c1825 */ /* 0x002fc800078e0012 */
[----:B------:R-:W-:Y:S02]  /*07f0*/  @P1 IMAD.WIDE.U32 R18, R21, 0x4, R18 ;  /* 0x0000000415121825 */ /* 0x000fe400078e0012 */
[----:B0-----:R-:W5:Y:S02]  /*0800*/  @P1 LDG.E R12, desc[UR4][R12.64] ;  /* 0x000000040c0c1981 */ /* 0x001f64000c1e1900 */
[----:B--2---:R-:W-:Y:S01]  /*0810*/  @P1 IMAD.WIDE R14, R17, 0x4, R14 ;  /* 0x00000004110e1825 */ /* 0x004fe200078e020e */
[----:B------:R-:W-:Y:S01]  /*0820*/  @!P2 IADD3 R17, PT, PT, R2, R6, RZ ;  /* 0x000000060211a210 */ /* 0x000fe20007ffe0ff */
[----:B------:R-:W2:Y:S04]  /*0830*/  @P1 LDG.E R18, desc[UR4][R18.64] ;  /* 0x0000000412121981 */ /* 0x000ea8000c1e1900 */
[----:B------:R-:W5:Y:S01]  /*0840*/  @P1 LDG.E R21, desc[UR4][R14.64] ;  /* 0x000000040e151981 */ /* 0x000f62000c1e1900 */
[----:B---3--:R-:W-:-:S03]  /*0850*/  @!P2 IMAD.WIDE R8, R17, 0x4, R8 ;  /* 0x000000041108a825 */ /* 0x008fc600078e0208 */
[----:B------:R-:W2:Y:S04]  /*0860*/  @P1 LDG.E R6, desc[UR4][R14.64+0x4] ;  /* 0x000004040e061981 */ /* 0x000ea8000c1e1900 */
[----:B------:R-:W3:Y:S01]  /*0870*/  @!P2 LDG.E R9, desc[UR4][R8.64] ;  /* 0x000000040809a981 */ /* 0x000ee2000c1e1900 */
[----:B----4-:R-:W-:-:S06]  /*0880*/  @!P2 IMAD.WIDE.U32 R10, R7, 0x4, R10 ;  /* 0x00000004070aa825 */ /* 0x010fcc00078e000a */
[----:B------:R-:W3:Y:S01]  /*0890*/  @!P2 LDG.E R10, desc[UR4][R10.64] ;  /* 0x000000040a0aa981 */ /* 0x000ee2000c1e1900 */
[----:B-----5:R-:W-:-:S04]  /*08a0*/  @P1 FFMA R21, R21, R12, R16 ;  /* 0x0000000c15151223 */ /* 0x020fc80000000010 */
[----:B--2---:R-:W-:-:S04]  /*08b0*/  @P1 FFMA R16, R6, R18, R21 ;  /* 0x0000001206101223 */ /* 0x004fc80000000015 */
[----:B---3--:R-:W-:-:S07]  /*08c0*/  @!P2 FFMA R16, R9, R10, R16 ;  /* 0x0000000a0910a223 */ /* 0x008fce0000000010 */
.L_x_13:
[----:B------:R-:W1:Y:S01]  /*08d0*/  LDCU UR6, c[0x0][0x398] ;  /* 0x00007300ff0677ac */ /* 0x000e620008000800 */
[----:B------:R-:W2:Y:S01]  /*08e0*/  LDC.64 R6, c[0x0][0x390] ;  /* 0x0000e400ff067b82 */ /* 0x000ea20000000a00 */
[----:B------:R-:W-:Y:S02]  /*08f0*/  IADD3 R9, PT, PT, R2, R5, RZ ;  /* 0x0000000502097210 */ /* 0x000fe40007ffe0ff */
[----:B------:R-:W-:-:S04]  /*0900*/  IADD3 R5, PT, PT, R5, 0x1, RZ ;  /* 0x0000000105057810 */ /* 0x000fc80007ffe0ff */
[----:B-1----:R-:W-:Y:S01]  /*0910*/  ISETP.NE.AND P1, PT, R5, UR6, PT ;  /* 0x0000000605007c0c */ /* 0x002fe2000bf25270 */
[----:B--2---:R-:W-:-:S05]  /*0920*/  IMAD.WIDE R6, R9, 0x4, R6 ;  /* 0x0000000409067825 */ /* 0x004fca00078e0206 */
[----:B0-----:R1:W-:Y:S07]  /*0930*/  STG.E desc[UR4][R6.64], R16 ;  /* 0x0000001006007986 */ /* 0x0013ee000c101904 */
[----:B------:R-:W-:Y:S05]  /*0940*/  @P1 BRA `(.L_x_15) ;  /* 0xfffffff400f01947 */ /* 0x000fea000383ffff */
[----:B------:R-:W-:Y:S05]  /*0950*/  EXIT ;  /* 0x000000000000794d */ /* 0x000fea0003800000 */
.L_x_16:
        /* <DEDUP_REMOVED lines=10> */
.L_x_23:


//--------------------- .text._Z6matMulPKfS0_Pfi  --------------------------
	.section	.text._Z6matMulPKfS0_Pfi,"ax",@progbits
	.align	128
        .global         _Z6matMulPKfS0_Pfi
        .type           _Z6matMulPKfS0_Pfi,@function
        .size           _Z6matMulPKfS0_Pfi,(.L_x_24 - _Z6matMulPKfS0_Pfi)
        .other          _Z6matMulPKfS0_Pfi,@"STO_CUDA_ENTRY STV_DEFAULT"
_Z6matMulPKfS0_Pfi:
.text._Z6matMulPKfS0_Pfi:
[----:B------:R-:W-:Y:S01]  /*0000*/  LDC R1, c[0x0][0x37c] ;  /* 0x0000df00ff017b82 */ /* 0x000fe20000000800 */
[----:B------:R-:W0:Y:S07]  /*0010*/  S2R R0, SR_TID.Y ;  /* 0x0000000000007919 */ /* 0x000e2e0000002200 */
[----:B------:R-:W0:Y:S01]  /*0020*/  S2UR UR4, SR_CTAID.Y ;  /* 0x00000000000479c3 */ /* 0x000e220000002600 */
[----:B------:R-:W1:Y:S01]  /*0030*/  LDCU UR20, c[0x0][0x398] ;  /* 0x00007300ff1477ac */ /* 0x000e620008000800 */
[----:B------:R-:W2:Y:S06]  /*0040*/  S2R R3, SR_TID.X ;  /* 0x0000000000037919 */ /* 0x000eac0000002100 */
[----:B------:R-:W0:Y:S08]  /*0050*/  LDC R13, c[0x0][0x364] ;  /* 0x0000d900ff0d7b82 */ /* 0x000e300000000800 */
[----:B------:R-:W2:Y:S08]  /*0060*/  S2UR UR5, SR_CTAID.X ;  /* 0x00000000000579c3 */ /* 0x000eb00000002500 */
[----:B------:R-:W2:Y:S01]  /*0070*/  LDC R2, c[0x0][0x360] ;  /* 0x0000d800ff027b82 */ /* 0x000ea20000000800 */
[----:B0-----:R-:W-:-:S02]  /*0080*/  IMAD R13, R13, UR4, R0 ;  /* 0x000000040d0d7c24 */ /* 0x001fc4000f8e0200 */
[----:B--2---:R-:W-:-:S05]  /*0090*/  IMAD R0, R2, UR5, R3 ;  /* 0x0000000502007c24 */ /* 0x004fca000f8e0203 */
[----:B------:R-:W-:-:S04]  /*00a0*/  VIMNMX R2, PT, PT, R13, R0, !PT ;  /* 0x000000000d027248 */ /* 0x000fc80007fe0100 */
[----:B-1----:R-:W-:-:S13]  /*00b0*/  ISETP.GE.AND P0, PT, R2, UR20, PT ;  /* 0x0000001402007c0c */ /* 0x002fda000bf06270 */
[----:B------:R-:W-:Y:S05]  /*00c0*/  @P0 EXIT ;  /* 0x000000000000094d */ /* 0x000fea0003800000 */
[----:B------:R-:W-:Y:S01]  /*00d0*/  UISETP.GE.U32.AND UP0, UPT, UR20, 0x8, UPT ;  /* 0x000000081400788c */ /* 0x000fe2000bf06070 */
[----:B------:R-:W-:Y:S02]  /*00e0*/  HFMA2 R12, -RZ, RZ, 0, 0 ;  /* 0x00000000ff0c7431 */ /* 0x000fe400000001ff */
[----:B------:R-:W-:Y:S01]  /*00f0*/  IMAD R13, R13, UR20, RZ ;  /* 0x000000140d0d7c24 */ /* 0x000fe2000f8e02ff */
[----:B------:R-:W-:Y:S01]  /*0100*/  UMOV UR4, URZ ;  /* 0x000000ff00047c82 */ /* 0x000fe20008000000 */
[----:B------:R-:W0:Y:S04]  /*0110*/  LDCU.64 UR18, c[0x0][0x358] ;  /* 0x00006b00ff1277ac */ /* 0x000e280008000a00 */
[----:B------:R-:W-:Y:S05]  /*0120*/  BRA.U !UP0, `(.L_x_17) ;  /* 0x0000000508047547 */ /* 0x000fea000b800000 */
[----:B------:R-:W1:Y:S01]  /*0130*/  LDCU.128 UR24, c[0x0][0x380] ;  /* 0x00007000ff1877ac */ /* 0x000e620008000c00 */
[----:B------:R-:W-:Y:S02]  /*0140*/  MOV R12, RZ ;  /* 0x000000ff000c7202 */ /* 0x000fe40000000f00 */
[----:B------:R-:W-:Y:S01]  /*0150*/  MOV R14, R0 ;  /* 0x00000000000e7202 */ /* 0x000fe20000000f00 */
[----:B------:R-:W-:-:S04]  /*0160*/  ULOP3.LUT UR4, UR20, 0x7ffffff8, URZ, 0xc0, !UPT ;  /* 0x7ffffff814047892 */ /* 0x000fc8000f8ec0ff */
[----:B------:R-:W-:Y:S01]  /*0170*/  UIADD3 UR5, UPT, UPT, -UR4, URZ, URZ ;  /* 0x000000ff04057290 */ /* 0x000fe2000fffe1ff */
[----:B-1----:R-:W-:Y:S01]  /*0180*/  MOV R2, UR24 ;  /* 0x0000001800027c02 */ /* 0x002fe20008000f00 */
[----:B------:R-:W-:Y:S01]  /*0190*/  UIMAD.WIDE UR6, UR20, 0x8, UR26 ;  /* 0x00000008140678a5 */ /* 0x000fe2000f8e021a */
[----:B------:R-:W-:Y:S01]  /*01a0*/  MOV R3, UR25 ;  /* 0x0000001900037c02 */ /* 0x000fe20008000f00 */
[----:B------:R-:W-:Y:S02]  /*01b0*/  UIMAD.WIDE UR8, UR20, 0xc, UR26 ;  /* 0x0000000c140878a5 */ /* 0x000fe4000f8e021a */
[----:B------:R-:W-:Y:S01]  /*01c0*/  UIMAD.WIDE UR10, UR20, 0x10, UR26 ;  /* 0x00000010140a78a5 */ /* 0x000fe2000f8e021a */
[----:B------:R-:W-:Y:S01]  /*01d0*/  IMAD.WIDE.U32 R2, R13, 0x4, R2 ;  /* 0x000000040d027825 */ /* 0x000fe200078e0002 */
[----:B------:R-:W-:Y:S02]  /*01e0*/  UIMAD.WIDE UR12, UR20, 0x14, UR26 ;  /* 0x00000014140c78a5 */ /* 0x000fe4000f8e021a */
[----:B------:R-:W-:Y:S01]  /*01f0*/  UIMAD.WIDE UR14, UR20, 0x18, UR26 ;  /* 0x00000018140e78a5 */ /* 0x000fe2000f8e021a */
[----:B------:R-:W-:Y:S01]  /*0200*/  IADD3 R2, P0, PT, R2, 0x10, RZ ;  /* 0x0000001002027810 */ /* 0x000fe20007f1e0ff */
[----:B------:R-:W-:-:S03]  /*0210*/  UIMAD.WIDE UR16, UR20, 0x1c, UR26 ;  /* 0x0000001c141078a5 */ /* 0x000fc6000f8e021a */
[----:B------:R-:W-:-:S09]  /*0220*/  IADD3.X R3, PT, PT, RZ, R3, RZ, P0, !PT ;  /* 0x00000003ff037210 */ /* 0x000fd200007fe4ff */
.L_x_18:
[----:B------:R-:W-:Y:S01]  /*0230*/  UIMAD.WIDE UR22, UR20, 0x4, UR26 ;  /* 0x00000004141678a5 */ /* 0x000fe2000f8e021a */
[----:B------:R-:W-:Y:S02]  /*0240*/  IMAD.MOV.U32 R23, RZ, RZ, 0x4 ;  /* 0x00000004ff177424 */ /* 0x000fe400078e00ff */
[----:B------:R-:W-:Y:S01]  /*0250*/  HFMA2 R11, -RZ, RZ, 0, 2.384185791015625e-07 ;  /* 0x00000004ff0b7431 */ /* 0x000fe200000001ff */
[----:B------:R-:W-:Y:S01]  /*0260*/  MOV R25, 0x4 ;  /* 0x0000000400197802 */ /* 0x000fe20000000f00 */
[----:B0-----:R-:W2:Y:S01]  /*0270*/  LDG.E R21, desc[UR18][R2.64+-0x10] ;  /* 0xfffff01202157981 */ /* 0x001ea2000c1e1900 */
[C---:B------:R-:W-:Y:S01]  /*0280*/  IMAD.WIDE R22, R14.reuse, R23, UR26 ;  /* 0x0000001a0e167e25 */ /* 0x040fe2000f8e0217 */
[----:B------:R-:W-:Y:S02]  /*0290*/  MOV R8, UR22 ;  /* 0x0000001600087c02 */ /* 0x000fe40008000f00 */
[----:B------:R-:W-:Y:S01]  /*02a0*/  MOV R9, UR23 ;  /* 0x0000001700097c02 */ /* 0x000fe20008000f00 */
[----:B------:R-:W3:Y:S02]  /*02b0*/  LDG.E R19, desc[UR18][R2.64+-0xc] ;  /* 0xfffff41202137981 */ /* 0x000ee4000c1e1900 */
[----:B------:R-:W-:-:S02]  /*02c0*/  IMAD.WIDE R8, R14, 0x4, R8 ;  /* 0x000000040e087825 */ /* 0x000fc400078e0208 */
[----:B------:R-:W2:Y:S01]  /*02d0*/  LDG.E R22, desc[UR18][R22.64] ;  /* 0x0000001216167981 */ /* 0x000ea2000c1e1900 */
[----:B------:R-:W-:Y:S01]  /*02e0*/  MOV R5, 0x4 ;  /* 0x0000000400057802 */ /* 0x000fe20000000f00 */
[C---:B------:R-:W-:Y:S02]  /*02f0*/  IMAD.WIDE R24, R14.reuse, R25, UR6 ;  /* 0x000000060e187e25 */ /* 0x040fe4000f8e0219 */
[----:B------:R0:W3:Y:S02]  /*0300*/  LDG.E R20, desc[UR18][R8.64] ;  /* 0x0000001208147981 */ /* 0x0000e4000c1e1900 */
[----:B------:R-:W-:Y:S02]  /*0310*/  IMAD.WIDE R10, R14, R11, UR8 ;  /* 0x000000080e0a7e25 */ /* 0x000fe4000f8e020b */
[----:B------:R-:W4:Y:S04]  /*0320*/  LDG.E R18, desc[UR18][R24.64] ;  /* 0x0000001218127981 */ /* 0x000f28000c1e1900 */
[----:B------:R-:W4:Y:S01]  /*0330*/  LDG.E R17, desc[UR18][R2.64+-0x8] ;  /* 0xfffff81202117981 */ /* 0x000f22000c1e1900 */
[----:B0-----:R-:W-:-:S02]  /*0340*/  HFMA2 R9, -RZ, RZ, 0, 2.384185791015625e-07 ;  /* 0x00000004ff097431 */ /* 0x001fc400000001ff */
[----:B------:R-:W-:Y:S01]  /*0350*/  IMAD.MOV.U32 R7, RZ, RZ, 0x4 ;  /* 0x00000004ff077424 */ /* 0x000fe200078e00ff */
[----:B------:R0:W5:Y:S01]  /*0360*/  LDG.E R16, desc[UR18][R10.64] ;  /* 0x000000120a107981 */ /* 0x000162000c1e1900 */
[----:B------:R-:W-:-:S03]  /*0370*/  IMAD.WIDE R4, R14, R5, UR10 ;  /* 0x0000000a0e047e25 */ /* 0x000fc6000f8e0205 */
[----:B------:R-:W5:Y:S01]  /*0380*/  LDG.E R15, desc[UR18][R2.64+-0x4] ;  /* 0xfffffc12020f7981 */ /* 0x000f62000c1e1900 */
[C---:B------:R-:W-:Y:S01]  /*0390*/  IMAD.WIDE R6, R14.reuse, R7, UR12 ;  /* 0x0000000c0e067e25 */ /* 0x040fe2000f8e0207 */
[----:B------:R-:W-:Y:S02]  /*03a0*/  MOV R27, 0x4 ;  /* 0x00000004001b7802 */ /* 0x000fe40000000f00 */
[----:B------:R1:W5:Y:S01]  /*03b0*/  LDG.E R4, desc[UR18][R4.64] ;  /* 0x0000001204047981 */ /* 0x000362000c1e1900 */
[----:B------:R-:W-:-:S03]  /*03c0*/  IMAD.WIDE R8, R14, R9, UR14 ;  /* 0x0000000e0e087e25 */ /* 0x000fc6000f8e0209 */
[----:B------:R-:W5:Y:S01]  /*03d0*/  LDG.E R23, desc[UR18][R2.64] ;  /* 0x0000001202177981 */ /* 0x000f62000c1e1900 */
[----:B0-----:R-:W-:-:S03]  /*03e0*/  IMAD.WIDE R10, R14, R27, UR16 ;  /* 0x000000100e0a7e25 */ /* 0x001fc6000f8e021b */
[----:B------:R-:W5:Y:S04]  /*03f0*/  LDG.E R7, desc[UR18][R6.64] ;  /* 0x0000001206077981 */ /* 0x000f68000c1e1900 */
[----:B------:R-:W5:Y:S04]  /*0400*/  LDG.E R24, desc[UR18][R2.64+0x4] ;  /* 0x0000041202187981 */ /* 0x000f68000c1e1900 */
[----:B------:R-:W5:Y:S04]  /*0410*/  LDG.E R8, desc[UR18][R8.64] ;  /* 0x0000001208087981 */ /* 0x000f68000c1e1900 */
[----:B------:R-:W5:Y:S04]  /*0420*/  LDG.E R25, desc[UR18][R2.64+0x8] ;  /* 0x0000081202197981 */ /* 0x000f68000c1e1900 */
[----:B------:R-:W5:Y:S04]  /*0430*/  LDG.E R10, desc[UR18][R10.64] ;  /* 0x000000120a0a7981 */ /* 0x000f68000c1e1900 */
[----:B------:R0:W5:Y:S01]  /*0440*/  LDG.E R27, desc[UR18][R2.64+0xc] ;  /* 0x00000c12021b7981 */ /* 0x000162000c1e1900 */
[----:B------:R-:W-:-:S04]  /*0450*/  UIADD3 UR5, UPT, UPT, UR5, 0x8, URZ ;  /* 0x0000000805057890 */ /* 0x000fc8000fffe0ff */
[----:B------:R-:W-:Y:S01]  /*0460*/  UISETP.NE.AND UP0, UPT, UR5, URZ, UPT ;  /* 0x000000ff0500728c */ /* 0x000fe2000bf05270 */
[----:B-1----:R-:W-:Y:S02]  /*0470*/  MOV R5, UR20 ;  /* 0x0000001400057c02 */ /* 0x002fe40008000f00 */
[----:B0-----:R-:W-:Y:S02]  /*0480*/  IADD3 R2, P0, PT, R2, 0x20, RZ ;  /* 0x0000002002027810 */ /* 0x001fe40007f1e0ff */
[----:B------:R-:W-:Y:S02]  /*0490*/  LEA R14, R5, R14, 0x3 ;  /* 0x0000000e050e7211 */ /* 0x000fe400078e18ff */
[----:B------:R-:W-:Y:S01]  /*04a0*/  IADD3.X R3, PT, PT, RZ, R3, RZ, P0, !PT ;  /* 0x00000003ff037210 */ /* 0x000fe200007fe4ff */
[----:B--2---:R-:W-:-:S04]  /*04b0*/  FFMA R22, R21, R22, R12 ;  /* 0x0000001615167223 */ /* 0x004fc8000000000c */
[----:B---3--:R-:W-:-:S04]  /*04c0*/  FFMA R20, R19, R20, R22 ;  /* 0x0000001413147223 */ /* 0x008fc80000000016 */
[----:B----4-:R-:W-:-:S04]  /*04d0*/  FFMA R18, R17, R18, R20 ;  /* 0x0000001211127223 */ /* 0x010fc80000000014 */
[----:B-----5:R-:W-:-:S04]  /*04e0*/  FFMA R16, R15, R16, R18 ;  /* 0x000000100f107223 */ /* 0x020fc80000000012 */
[----:B------:R-:W-:-:S04]  /*04f0*/  FFMA R23, R23, R4, R16 ;  /* 0x0000000417177223 */ /* 0x000fc80000000010 */
[----:B------:R-:W-:-:S04]  /*0500*/  FFMA R24, R24, R7, R23 ;  /* 0x0000000718187223 */ /* 0x000fc80000000017 */
[----:B------:R-:W-:-:S04]  /*0510*/  FFMA R8, R25, R8, R24 ;  /* 0x0000000819087223 */ /* 0x000fc80000000018 */
[----:B------:R-:W-:Y:S01]  /*0520*/  FFMA R12, R27, R10, R8 ;  /* 0x0000000a1b0c7223 */ /* 0x000fe20000000008 */
[----:B------:R-:W-:Y:S06]  /*0530*/  BRA.U UP0, `(.L_x_18) ;  /* 0xfffffffd003c7547 */ /* 0x000fec000b83ffff */
.L_x_17:
[----:B------:R-:W-:-:S04]  /*0540*/  ULOP3.LUT UR6, UR20, 0x7, URZ, 0xc0, !UPT ;  /* 0x0000000714067892 */ /* 0x000fc8000f8ec0ff */
[----:B------:R-:W-:-:S09]  /*0550*/  UISETP.NE.AND UP0, UPT, UR6, URZ, UPT ;  /* 0x000000ff0600728c */ /* 0x000fd2000bf05270 */
[----:B------:R-:W-:Y:S05]  /*0560*/  BRA.U !UP0, `(.L_x_19) ;  /* 0x0000000508387547 */ /* 0x000fea000b800000 */
[----:B------:R-:W-:Y:S02]  /*0570*/  UISETP.GE.U32.AND UP0, UPT, UR6, 0x4, UPT ;  /* 0x000000040600788c */ /* 0x000fe4000bf06070 */
[----:B------:R-:W-:-:S04]  /*0580*/  ULOP3.LUT UR5, UR20, 0x3, URZ, 0xc0, !UPT ;  /* 0x0000000314057892 */ /* 0x000fc8000f8ec0ff */
[----:B------:R-:W-:-:S03]  /*0590*/  UISETP.NE.AND UP1, UPT, UR5, URZ, UPT ;  /* 0x000000ff0500728c */ /* 0x000fc6000bf25270 */
[----:B------:R-:W-:Y:S08]  /*05a0*/  BRA.U !UP0, `(.L_x_20) ;  /* 0x00000001087c7547 */ /* 0x000ff0000b800000 */
[----:B------:R-:W1:Y:S01]  /*05b0*/  LDC.64 R6, c[0x0][0x388] ;  /* 0x0000e200ff067b82 */ /* 0x000e620000000a00 */
[----:B------:R-:W2:Y:S01]  /*05c0*/  LDCU.64 UR6, c[0x0][0x380] ;  /* 0x00007000ff0677ac */ /* 0x000ea20008000a00 */
[----:B------:R-:W-:Y:S01]  /*05d0*/  IMAD.U32 R9, RZ, RZ, UR4 ;  /* 0x00000004ff097e24 */ /* 0x000fe2000f8e00ff */
[C---:B------:R-:W-:Y:S02]  /*05e0*/  IADD3 R3, PT, PT, R13.reuse, UR4, RZ ;  /* 0x000000040d037c10 */ /* 0x040fe4000fffe0ff */
[----:B------:R-:W-:Y:S01]  /*05f0*/  IADD3 R10, P0, PT, R13, UR4, RZ ;  /* 0x000000040d0a7c10 */ /* 0x000fe2000ff1e0ff */
[----:B------:R-:W-:Y:S01]  /*0600*/  IMAD R9, R9, UR20, R0 ;  /* 0x0000001409097c24 */ /* 0x000fe2000f8e0200 */
[----:B------:R-:W-:Y:S01]  /*0610*/  MOV R11, UR20 ;  /* 0x00000014000b7c02 */ /* 0x000fe20008000f00 */
[----:B------:R-:W3:Y:S01]  /*0620*/  LDC.64 R4, c[0x0][0x380] ;  /* 0x0000e000ff047b82 */ /* 0x000ee20000000a00 */
[----:B------:R-:W-:Y:S01]  /*0630*/  MOV R15, UR20 ;  /* 0x00000014000f7c02 */ /* 0x000fe20008000f00 */
[----:B-1----:R-:W-:Y:S01]  /*0640*/  IMAD.WIDE R6, R9, 0x4, R6 ;  /* 0x0000000409067825 */ /* 0x002fe200078e0206 */
[----:B------:R-:W-:-:S05]  /*0650*/  MOV R9, UR20 ;  /* 0x0000001400097c02 */ /* 0x000fca0008000f00 */
[----:B------:R-:W-:Y:S02]  /*0660*/  IMAD.WIDE R8, R9, 0x4, R6 ;  /* 0x0000000409087825 */ /* 0x000fe400078e0206 */
[----:B0-----:R-:W4:Y:S02]  /*0670*/  LDG.E R6, desc[UR18][R6.64] ;  /* 0x0000001206067981 */ /* 0x001f24000c1e1900 */
[----:B---3--:R-:W-:Y:S01]  /*0680*/  IMAD.WIDE.U32 R4, R3, 0x4, R4 ;  /* 0x0000000403047825 */ /* 0x008fe200078e0004 */
[----:B------:R-:W-:Y:S01]  /*0690*/  IADD3.X R3, PT, PT, RZ, RZ, RZ, P0, !PT ;  /* 0x000000ffff037210 */ /* 0x000fe200007fe4ff */
[----:B------:R-:W3:Y:S01]  /*06a0*/  LDG.E R17, desc[UR18][R8.64] ;  /* 0x0000001208117981 */ /* 0x000ee2000c1e1900 */
[----:B--2---:R-:W-:-:S03]  /*06b0*/  LEA R2, P0, R10, UR6, 0x2 ;  /* 0x000000060a027c11 */ /* 0x004fc6000f8010ff */
[----:B------:R-:W4:Y:S01]  /*06c0*/  LDG.E R5, desc[UR18][R4.64] ;  /* 0x0000001204057981 */ /* 0x000f22000c1e1900 */
[----:B------:R-:W-:Y:S01]  /*06d0*/  LEA.HI.X R3, R10, UR7, R3, 0x2, P0 ;  /* 0x000000070a037c11 */ /* 0x000fe200080f1403 */
[----:B------:R-:W-:-:S04]  /*06e0*/  IMAD.WIDE R10, R11, 0x4, R8 ;  /* 0x000000040b0a7825 */ /* 0x000fc800078e0208 */
[----:B------:R-:W3:Y:S01]  /*06f0*/  LDG.E R16, desc[UR18][R2.64+0x4] ;  /* 0x0000041202107981 */ /* 0x000ee2000c1e1900 */
[----:B------:R-:W-:-:S03]  /*0700*/  IMAD.WIDE R14, R15, 0x4, R10 ;  /* 0x000000040f0e7825 */ /* 0x000fc600078e020a */
[----:B------:R-:W2:Y:S04]  /*0710*/  LDG.E R19, desc[UR18][R10.64] ;  /* 0x000000120a137981 */ /* 0x000ea8000c1e1900 */
[----:B------:R-:W2:Y:S04]  /*0720*/  LDG.E R18, desc[UR18][R2.64+0x8] ;  /* 0x0000081202127981 */ /* 0x000ea8000c1e1900 */
[----:B------:R-:W5:Y:S04]  /*0730*/  LDG.E R20, desc[UR18][R2.64+0xc] ;  /* 0x00000c1202147981 */ /* 0x000f68000c1e1900 */
[----:B------:R-:W5:Y:S01]  /*0740*/  LDG.E R14, desc[UR18][R14.64] ;  /* 0x000000120e0e7981 */ /* 0x000f62000c1e1900 */
[----:B------:R-:W-:Y:S01]  /*0750*/  UIADD3 UR4, UPT, UPT, UR4, 0x4, URZ ;  /* 0x0000000404047890 */ /* 0x000fe2000fffe0ff */
[----:B----4-:R-:W-:-:S04]  /*0760*/  FFMA R5, R5, R6, R12 ;  /* 0x0000000605057223 */ /* 0x010fc8000000000c */
[----:B---3--:R-:W-:-:S04]  /*0770*/  FFMA R5, R16, R17, R5 ;  /* 0x0000001110057223 */ /* 0x008fc80000000005 */
[----:B--2---:R-:W-:-:S04]  /*0780*/  FFMA R5, R18, R19, R5 ;  /* 0x0000001312057223 */ /* 0x004fc80000000005 */
[----:B-----5:R-:W-:-:S07]  /*0790*/  FFMA R12, R20, R14, R5 ;  /* 0x0000000e140c7223 */ /* 0x020fce0000000005 */
.L_x_20:
[----:B------:R-:W-:Y:S05]  /*07a0*/  BRA.U !UP1, `(.L_x_19) ;  /* 0x0000000109a87547 */ /* 0x000fea000b800000 */
[----:B------:R-:W-:Y:S01]  /*07b0*/  UISETP.NE.AND UP0, UPT, UR5, 0x1, UPT ;  /* 0x000000010500788c */ /* 0x000fe2000bf05270 */
[----:B------:R-:W-:Y:S01]  /*07c0*/  MOV R7, UR4 ;  /* 0x0000000400077c02 */ /* 0x000fe20008000f00 */
[----:B------:R-:W-:Y:S02]  /*07d0*/  ULOP3.LUT UR5, UR20, 0x1, URZ, 0xc0, !UPT ;  /* 0x0000000114057892 */ /* 0x000fe4000f8ec0ff */
[----:B------:R-:W-:Y:S02]  /*07e0*/  MOV R15, UR20 ;  /* 0x00000014000f7c02 */ /* 0x000fe40008000f00 */
[----:B------:R-:W-:Y:S01]  /*07f0*/  UISETP.NE.U32.AND UP1, UPT, UR5, 0x1, UPT ;  /* 0x000000010500788c */ /* 0x000fe2000bf25070 */
[----:B------:R-:W-:-:S04]  /*0800*/  PLOP3.LUT P1, PT, PT, PT, UP0, 0x80, 0x8 ;  /* 0x000000000008781c */ /* 0x000fc80003f2f008 */
[----:B------:R-:W1:Y:S01]  /*0810*/  @UP0 LDCU.128 UR8, c[0x0][0x380] ;  /* 0x00007000ff0807ac */ /* 0x000e620008000c00 */
[----:B------:R-:W-:Y:S01]  /*0820*/  PLOP3.LUT P0, PT, PT, PT, UP1, 0x80, 0x8 ;  /* 0x000000000008781c */ /* 0x000fe20003f0f018 */
[----:B------:R-:W2:Y:S04]  /*0830*/  @UP0 LDCU.64 UR6, c[0x0][0x380] ;  /* 0x00007000ff0607ac */ /* 0x000ea80008000a00 */
[----:B------:R-:W3:Y:S03]  /*0840*/  @!UP1 LDCU.128 UR12, c[0x0][0x380] ;  /* 0x00007000ff0c97ac */ /* 0x000ee60008000c00 */
[C---:B------:R-:W-:Y:S02]  /*0850*/  @P1 IADD3 R3, PT, PT, R13.reuse, UR4, RZ ;  /* 0x000000040d031c10 */ /* 0x040fe4000fffe0ff */
[----:B------:R-:W-:Y:S01]  /*0860*/  @P1 IADD3 R6, P2, PT, R13, UR4, RZ ;  /* 0x000000040d061c10 */ /* 0x000fe2000ff5e0ff */
[----:B------:R-:W-:Y:S01]  /*0870*/  @UP0 UIADD3 UR4, UPT, UPT, UR4, 0x2, URZ ;  /* 0x0000000204040890 */ /* 0x000fe2000fffe0ff */
[----:B-1----:R-:W-:Y:S01]  /*0880*/  MOV R11, UR9 ;  /* 0x00000009000b7c02 */ /* 0x002fe20008000f00 */
[----:B------:R-:W-:Y:S01]  /*0890*/  IMAD.U32 R10, RZ, RZ, UR8 ;  /* 0x00000008ff0a7e24 */ /* 0x000fe2000f8e00ff */
[----:B------:R-:W-:-:S02]  /*08a0*/  MOV R4, UR10 ;  /* 0x0000000a00047c02 */ /* 0x000fc40008000f00 */
[----:B------:R-:W-:Y:S01]  /*08b0*/  MOV R5, UR11 ;  /* 0x0000000b00057c02 */ /* 0x000fe20008000f00 */
[----:B------:R-:W-:-:S04]  /*08c0*/  @P1 IMAD.WIDE.U32 R10, R3, 0x4, R10 ;  /* 0x00000004030a1825 */ /* 0x000fc800078e000a */
[----:B------:R-:W-:Y:S01]  /*08d0*/  @P1 IMAD R3, R7, UR20, R0 ;  /* 0x0000001407031c24 */ /* 0x000fe2000f8e0200 */
[----:B------:R-:W-:Y:S01]  /*08e0*/  @P1 IADD3.X R7, PT, PT, RZ, RZ, RZ, P2, !PT ;  /* 0x000000ffff071210 */ /* 0x000fe200017fe4ff */
[----:B------:R-:W-:Y:S01]  /*08f0*/  IMAD.U32 R19, RZ, RZ, UR4 ;  /* 0x00000004ff137e24 */ /* 0x000fe2000f8e00ff */
[C---:B--2---:R-:W-:Y:S01]  /*0900*/  @P1 LEA R2, P2, R6.reuse, UR6, 0x2 ;  /* 0x0000000606021c11 */ /* 0x044fe2000f8410ff */
[----:B------:R-:W-:Y:S01]  /*0910*/  @P1 IMAD.WIDE R4, R3, 0x4, R4 ;  /* 0x0000000403041825 */ /* 0x000fe200078e0204 */
[----:B------:R-:W-:Y:S01]  /*0920*/  @!P0 IADD3 R17, PT, PT, R13, UR4, RZ ;  /* 0x000000040d118c10 */ /* 0x000fe2000fffe0ff */
[----:B0-----:R-:W2:Y:S01]  /*0930*/  @P1 LDG.E R11, desc[UR18][R10.64] ;  /* 0x000000120a0b1981 */ /* 0x001ea2000c1e1900 */
[----:B------:R-:W-:Y:S01]  /*0940*/  @P1 LEA.HI.X R3, R6, UR7, R7, 0x2, P2 ;  /* 0x0000000706031c11 */ /* 0x000fe200090f1407 */
[----:B------:R-:W-:Y:S01]  /*0950*/  @!P0 IMAD R19, R19, UR20, R0 ;  /* 0x0000001413138c24 */ /* 0x000fe2000f8e0200 */
[----:B---3--:R-:W-:Y:S01]  /*0960*/  MOV R6, UR12 ;  /* 0x0000000c00067c02 */ /* 0x008fe20008000f00 */
[----:B------:R-:W-:Y:S01]  /*0970*/  @P1 IMAD.WIDE R14, R15, 0x4, R4 ;  /* 0x000000040f0e1825 */ /* 0x000fe200078e0204 */
[----:B------:R-:W-:Y:S01]  /*0980*/  MOV R7, UR13 ;  /* 0x0000000d00077c02 */ /* 0x000fe20008000f00 */
[----:B------:R-:W2:Y:S01]  /*0990*/  @P1 LDG.E R4, desc[UR18][R4.64] ;  /* 0x0000001204041981 */ /* 0x000ea2000c1e1900 */
[----:B------:R-:W-:-:S02]  /*09a0*/  MOV R8, UR14 ;  /* 0x0000000e00087c02 */ /* 0x000fc40008000f00 */
[----:B------:R-:W-:Y:S01]  /*09b0*/  MOV R9, UR15 ;  /* 0x0000000f00097c02 */ /* 0x000fe20008000f00 */
[----:B------:R-:W-:Y:S01]  /*09c0*/  @!P0 IMAD.WIDE.U32 R6, R17, 0x4, R6 ;  /* 0x0000000411068825 */ /* 0x000fe200078e0006 */
[----:B------:R-:W3:Y:S03]  /*09d0*/  @P1 LDG.E R14, desc[UR18][R14.64] ;  /* 0x000000120e0e1981 */ /* 0x000ee6000c1e1900 */
[----:B------:R-:W-:Y:S01]  /*09e0*/  @!P0 IMAD.WIDE R8, R19, 0x4, R8 ;  /* 0x0000000413088825 */ /* 0x000fe200078e0208 */
[----:B------:R-:W3:Y:S04]  /*09f0*/  @P1 LDG.E R2, desc[UR18][R2.64+0x4] ;  /* 0x0000041202021981 */ /* 0x000ee8000c1e1900 */
[----:B------:R-:W4:Y:S04]  /*0a00*/  @!P0 LDG.E R7, desc[UR18][R6.64] ;  /* 0x0000001206078981 */ /* 0x000f28000c1e1900 */
[----:B------:R-:W4:Y:S01]  /*0a10*/  @!P0 LDG.E R8, desc[UR18][R8.64] ;  /* 0x0000001208088981 */ /* 0x000f22000c1e1900 */
[----:B--2---:R-:W-:-:S04]  /*0a20*/  @P1 FFMA R11, R11, R4, R12 ;  /* 0x000000040b0b1223 */ /* 0x004fc8000000000c */
[----:B---3--:R-:W-:-:S04]  /*0a30*/  @P1 FFMA R12, R2, R14, R11 ;  /* 0x0000000e020c1223 */ /* 0x008fc8000000000b */
[----:B----4-:R-:W-:-:S07]  /*0a40*/  @!P0 FFMA R12, R7, R8, R12 ;  /* 0x00000008070c8223 */ /* 0x010fce000000000c */
.L_x_19:
[----:B------:R-:W1:Y:S01]  /*0a50*/  LDC.64 R2, c[0x0][0x390] ;  /* 0x0000e400ff027b82 */ /* 0x000e620000000a00 */
[----:B------:R-:W-:-:S05]  /*0a60*/  IADD3 R13, PT, PT, R0, R13, RZ ;  /* 0x0000000d000d7210 */ /* 0x000fca0007ffe0ff */
[----:B-1----:R-:W-:-:S05]  /*0a70*/  IMAD.WIDE R2, R13, 0x4, R2 ;  /* 0x000000040d027825 */ /* 0x002fca00078e0202 */
[----:B0-----:R-:W-:Y:S01]  /*0a80*/  STG.E desc[UR18][R2.64], R12 ;  /* 0x0000000c02007986 */ /* 0x001fe2000c101912 */
[----:B------:R-:W-:Y:S05]  /*0a90*/  EXIT ;  /* 0x000000000000794d */ /* 0x000fea0003800000 */
.L_x_21:
        /* <DEDUP_REMOVED lines=14> */
.L_x_24:


//--------------------- .nv.shared.reserved.0     --------------------------
	.section	.nv.shared.reserved.0,"aw",@nobits
	.weak		__nv_reservedSMEM_offset_0_alias
	.size		__nv_reservedSMEM_offset_0_alias, 0, 64
	.other		__nv_reservedSMEM_offset_0_alias,@"STO_CUDA_RESERVED_SHARED STV_DEFAULT"
__nv_reservedSMEM_offset_0_alias:
	.zero		0
	.zero		64


//--------------------- .nv.constant0._Z9matMulColPKfS0_Pfi --------------------------
	.section	.nv.constant0._Z9matMulColPKfS0_Pfi,"a",@progbits
	.sectionflags	@""
	.align	4
.nv.constant0._Z9matMulColPKfS0_Pfi:
	.zero		924


//--------------------- .nv.constant0._Z9matMulRowPKfS0_Pfi --------------------------
	.section	.nv.constant0._Z9matMulRowPKfS0_Pfi,"a",@progbits
	.sectionflags	@""
	.align	4
.nv.constant0._Z9matMulRowPKfS0_Pfi:
	.zero		924


//--------------------- .nv.constant0._Z6matMulPKfS0_Pfi --------------------------
	.section	.nv.constant0._Z6matMulPKfS0_Pfi,"a",@progbits
	.sectionflags	@""
	.align	4
.nv.constant0._Z6matMulPKfS0_Pfi:
	.zero		924


//--------------------- SYMBOLS --------------------------

	.type		.nv.reservedSmem.offset0,@object
	.size		.nv.reservedSmem.offset0,0x4
